	.target	sm_90a

	.elftype	@"ET_EXEC"


//--------------------- .note.nv.tkinfo           --------------------------
	.section	.note.nv.tkinfo,"",@"SHT_NOTE"
	.sectionflags	@"SHF_NOTE_NV_TKINFO"
	.tkinfo
        /*0018*/ 	.word	0x00000002
        /*0030*/ 	.string	""
        /*0030*/ 	.string	"ptxas"
        /*0030*/ 	.string	"Cuda compilation tools, release 13.0, V13.0.88"
        /*0030*/ 	.string	"Build cuda_13.0.r13.0/compiler.36424714_0"
        /*0030*/ 	.string	"-arch sm_90a -m 64 "



//--------------------- .note.nv.cuinfo           --------------------------
	.section	.note.nv.cuinfo,"",@"SHT_NOTE"
	.sectionflags	@"SHF_NOTE_NV_CUINFO"
        /*0018*/ 	.short	0x0002
        /*001a*/ 	.short	0x005a
        /*001c*/ 	.short	0x0082
	.zero		2


//--------------------- .nv.info                  --------------------------
	.section	.nv.info,"",@"SHT_CUDA_INFO"
	.align	4


	//----- nvinfo : EIATTR_REGCOUNT
	.align		4
        /*0000*/ 	.byte	0x04, 0x2f
        /*0002*/ 	.short	(.L_16 - .L_15)
	.align		4
.L_15:
        /*0004*/ 	.word	index@(_ZN7cutlass13device_kernelINS_4fmha6kernel28FmhaKernelTmaWarpSpecializedINS1_10collective30FmhaMainloopTmaWarpSpecializedINS_6half_tEffN4cute5tupleIJNS7_1CILi128EEESA_NS9_ILi192EEEEEENS8_IJiNS9_ILi1EEENS8_IJiiEEEEEESF_SF_NS4_12CausalFusionEJEEENS4_15FmhaFwdEpilogueIS6_fNS8_IJNS9_ILi64EEESB_SA_EEEEENS2_23IndividualTileSchedulerEJEEEEEvNT_6ParamsE)
        /*0008*/ 	.word	0x000000a8


	//----- nvinfo : EIATTR_FRAME_SIZE
	.align		4
.L_16:
        /*000c*/ 	.byte	0x04, 0x11
        /*000e*/ 	.short	(.L_18 - .L_17)
	.align		4
.L_17:
        /*0010*/ 	.word	index@($__internal_0_$__cuda_sm20_rcp_rn_f32_slowpath)
        /*0014*/ 	.word	0x00000000


	//----- nvinfo : EIATTR_FRAME_SIZE
	.align		4
.L_18:
        /*0018*/ 	.byte	0x04, 0x11
        /*001a*/ 	.short	(.L_20 - .L_19)
	.align		4
.L_19:
        /*001c*/ 	.word	index@(_ZN7cutlass13device_kernelINS_4fmha6kernel28FmhaKernelTmaWarpSpecializedINS1_10collective30FmhaMainloopTmaWarpSpecializedINS_6half_tEffN4cute5tupleIJNS7_1CILi128EEESA_NS9_ILi192EEEEEENS8_IJiNS9_ILi1EEENS8_IJiiEEEEEESF_SF_NS4_12CausalFusionEJEEENS4_15FmhaFwdEpilogueIS6_fNS8_IJNS9_ILi64EEESB_SA_EEEEENS2_23IndividualTileSchedulerEJEEEEEvNT_6ParamsE)
        /*0020*/ 	.word	0x00000000


	//----- nvinfo : EIATTR_MIN_STACK_SIZE
	.align		4
.L_20:
        /*0024*/ 	.byte	0x04, 0x12
        /*0026*/ 	.short	(.L_22 - .L_21)
	.align		4
.L_21:
        /*0028*/ 	.word	index@(_ZN7cutlass13device_kernelINS_4fmha6kernel28FmhaKernelTmaWarpSpecializedINS1_10collective30FmhaMainloopTmaWarpSpecializedINS_6half_tEffN4cute5tupleIJNS7_1CILi128EEESA_NS9_ILi192EEEEEENS8_IJiNS9_ILi1EEENS8_IJiiEEEEEESF_SF_NS4_12CausalFusionEJEEENS4_15FmhaFwdEpilogueIS6_fNS8_IJNS9_ILi64EEESB_SA_EEEEENS2_23IndividualTileSchedulerEJEEEEEvNT_6ParamsE)
        /*002c*/ 	.word	0x00000000
.L_22:


//--------------------- .nv.compat                --------------------------
	.section	.nv.compat,"",@"SHT_CUDA_COMPAT_INFO"
	.align	4
        /*0000*/ 	.byte	0x02, 0x09, 0x01, 0x00, 0x02, 0x02, 0x04, 0x00, 0x02, 0x05, 0x05, 0x00, 0x03, 0x07, 0x01, 0x01
        /*0010*/ 	.byte	0x02, 0x03, 0x01, 0x00, 0x02, 0x06, 0x01, 0x00, 0x04, 0x0b, 0x08, 0x00, 0x00, 0x00, 0x00, 0x00
        /*0020*/ 	.byte	0x00, 0x00, 0x00, 0x00


//--------------------- .nv.info._ZN7cutlass13device_kernelINS_4fmha6kernel28FmhaKernelTmaWarpSpecializedINS1_10collective30FmhaMainloopTmaWarpSpecializedINS_6half_tEffN4cute5tupleIJNS7_1CILi128EEESA_NS9_ILi192EEEEEENS8_IJiNS9_ILi1EEENS8_IJiiEEEEEESF_SF_NS4_12CausalFusionEJEEENS4_15FmhaFwdEpilogueIS6_fNS8_IJNS9_ILi64EEESB_SA_EEEEENS2_23IndividualTileSchedulerEJEEEEEvNT_6ParamsE --------------------------
	.section	.nv.info._ZN7cutlass13device_kernelINS_4fmha6kernel28FmhaKernelTmaWarpSpecializedINS1_10collective30FmhaMainloopTmaWarpSpecializedINS_6half_tEffN4cute5tupleIJNS7_1CILi128EEESA_NS9_ILi192EEEEEENS8_IJiNS9_ILi1EEENS8_IJiiEEEEEESF_SF_NS4_12CausalFusionEJEEENS4_15FmhaFwdEpilogueIS6_fNS8_IJNS9_ILi64EEESB_SA_EEEEENS2_23IndividualTileSchedulerEJEEEEEvNT_6ParamsE,"",@"SHT_CUDA_INFO"
	.sectionflags	@""
	.align	4


	//----- nvinfo : EIATTR_CUDA_API_VERSION
	.align		4
        /*0000*/ 	.byte	0x04, 0x37
        /*0002*/ 	.short	(.L_24 - .L_23)
.L_23:
        /*0004*/ 	.word	0x00000082


	//----- nvinfo : EIATTR_KPARAM_INFO
	.align		4
.L_24:
        /*0008*/ 	.byte	0x04, 0x17
        /*000a*/ 	.short	(.L_26 - .L_25)
.L_25:
        /*000c*/ 	.word	0x00000000
        /*0010*/ 	.short	0x0000
        /*0012*/ 	.short	0x0070
        /*0014*/ 	.byte	0x00, 0xf0, 0x01, 0x20


	//----- nvinfo : EIATTR_SPARSE_MMA_MASK
	.align		4
.L_26:
        /*0018*/ 	.byte	0x03, 0x50
        /*001a*/ 	.short	0x0000


	//----- nvinfo : EIATTR_MAXREG_COUNT
	.align		4
        /*001c*/ 	.byte	0x03, 0x1b
        /*001e*/ 	.short	0x00a8


	//----- nvinfo : EIATTR_NUM_BARRIERS
	.align		4
        /*0020*/ 	.byte	0x02, 0x4c
        /*0022*/ 	.byte	0x02
	.zero		1


	//----- nvinfo : EIATTR_EXTERNS
	.align		4
        /*0024*/ 	.byte	0x04, 0x0f
        /*0026*/ 	.short	(.L_28 - .L_27)


	//   ....[0]....
	.align		4
.L_27:
        /*0028*/ 	.word	index@(__assertfail)


	//----- nvinfo : EIATTR_MERCURY_ISA_VERSION
	.align		4
.L_28:
        /*002c*/ 	.byte	0x03, 0x5f
        /*002e*/ 	.short	0x0101


	//----- nvinfo : EIATTR_INT_WARP_WIDE_INSTR_OFFSETS
	.align		4
        /*0030*/ 	.byte	0x04, 0x31
        /*0032*/ 	.short	(.L_30 - .L_29)


	//   ....[0]....
.L_29:
        /*0034*/ 	.word	0x000006f0


	//   ....[1]....
        /*0038*/ 	.word	0x00000700


	//   ....[2]....
        /*003c*/ 	.word	0x00000710


	//   ....[3]....
        /*0040*/ 	.word	0x00000720


	//   ....[4]....
        /*0044*/ 	.word	0x00000790


	//----- nvinfo : EIATTR_COOP_GROUP_MASK_REGIDS
	.align		4
.L_30:
        /*0048*/ 	.byte	0x04, 0x29
        /*004a*/ 	.short	(.L_32 - .L_31)


	//   ....[0]....
.L_31:
        /*004c*/ 	.word	0xffffffff


	//   ....[1]....
        /*0050*/ 	.word	0xffffffff


	//   ....[2]....
        /*0054*/ 	.word	0xffffffff


	//   ....[3]....
        /*0058*/ 	.word	0xffffffff


	//   ....[4]....
        /*005c*/ 	.word	0xffffffff


	//   ....[5]....
        /*0060*/ 	.word	0xffffffff


	//   ....[6]....
        /*0064*/ 	.word	0xffffffff


	//   ....[7]....
        /*0068*/ 	.word	0xffffffff


	//   ....[8]....
        /*006c*/ 	.word	0xffffffff


	//   ....[9]....
        /*0070*/ 	.word	0xffffffff


	//   ....[10]....
        /*0074*/ 	.word	0xffffffff


	//   ....[11]....
        /*0078*/ 	.word	0xffffffff


	//   ....[12]....
        /*007c*/ 	.word	0xffffffff


	//   ....[13]....
        /*0080*/ 	.word	0xffffffff


	//   ....[14]....
        /*0084*/ 	.word	0xffffffff


	//   ....[15]....
        /*0088*/ 	.word	0xffffffff


	//   ....[16]....
        /*008c*/ 	.word	0xffffffff


	//   ....[17]....
        /*0090*/ 	.word	0xffffffff


	//   ....[18]....
        /*0094*/ 	.word	0xffffffff


	//   ....[19]....
        /*0098*/ 	.word	0xffffffff


	//   ....[20]....
        /*009c*/ 	.word	0xffffffff


	//   ....[21]....
        /*00a0*/ 	.word	0xffffffff


	//----- nvinfo : EIATTR_COOP_GROUP_INSTR_OFFSETS
	.align		4
.L_32:
        /*00a4*/ 	.byte	0x04, 0x28
        /*00a6*/ 	.short	(.L_34 - .L_33)


	//   ....[0]....
.L_33:
        /*00a8*/ 	.word	0x00000050


	//   ....[1]....
        /*00ac*/ 	.word	0x00000080


	//   ....[2]....
        /*00b0*/ 	.word	0x000001b0


	//   ....[3]....
        /*00b4*/ 	.word	0x00000370


	//   ....[4]....
        /*00b8*/ 	.word	0x00000530


	//   ....[5]....
        /*00bc*/ 	.word	0x00000690


	//   ....[6]....
        /*00c0*/ 	.word	0x00002100


	//   ....[7]....
        /*00c4*/ 	.word	0x00002230


	//   ....[8]....
        /*00c8*/ 	.word	0x00002240


	//   ....[9]....
        /*00cc*/ 	.word	0x00002280


	//   ....[10]....
        /*00d0*/ 	.word	0x00004c00


	//   ....[11]....
        /*00d4*/ 	.word	0x00004c30


	//   ....[12]....
        /*00d8*/ 	.word	0x000053b0


	//   ....[13]....
        /*00dc*/ 	.word	0x000054f0


	//   ....[14]....
        /*00e0*/ 	.word	0x00008180


	//   ....[15]....
        /*00e4*/ 	.word	0x00008280


	//   ....[16]....
        /*00e8*/ 	.word	0x00008e40


	//   ....[17]....
        /*00ec*/ 	.word	0x00008f80


	//   ....[18]....
        /*00f0*/ 	.word	0x0000adf0


	//   ....[19]....
        /*00f4*/ 	.word	0x0000ae20


	//   ....[20]....
        /*00f8*/ 	.word	0x0000ae70


	//   ....[21]....
        /*00fc*/ 	.word	0x0000ae80


	//----- nvinfo : EIATTR_REG_RECONFIG
	.align		4
.L_34:
        /*0100*/ 	.byte	0x01, 0x54
	.zero		2


	//----- nvinfo : EIATTR_SYSCALL_OFFSETS
	.align		4
        /*0104*/ 	.byte	0x04, 0x46
        /*0106*/ 	.short	(.L_36 - .L_35)


	//   ....[0]....
.L_35:
        /*0108*/ 	.word	0x0000bc60


	//   ....[1]....
        /*010c*/ 	.word	0x0000bdc0


	//----- nvinfo : EIATTR_MBARRIER_INSTR_OFFSETS
	.align		4
.L_36:
        /*0110*/ 	.byte	0x04, 0x39
        /*0112*/ 	.short	(.L_38 - .L_37)


	//   ....[0]....
.L_37:
        /*0114*/ 	.word	0x00000320
        /*0118*/ 	.word	0x000000ff
        /*011c*/ 	.word	0x00048050
        /*0120*/ 	.short	0x0100
        /*0122*/ 	.byte	0x0b
	.zero		1


	//   ....[1]....
        /*0124*/ 	.word	0x00000330
        /*0128*/ 	.word	0x000000ff
        /*012c*/ 	.word	0x00048060
        /*0130*/ 	.short	0x0100
        /*0132*/ 	.byte	0x0b
	.zero		1


	//   ....[2]....
        /*0134*/ 	.word	0x00000340
        /*0138*/ 	.word	0x000000ff
        /*013c*/ 	.word	0x00048058
        /*0140*/ 	.short	0x0100
        /*0142*/ 	.byte	0x0b
	.zero		1


	//   ....[3]....
        /*0144*/ 	.word	0x00000350
        /*0148*/ 	.word	0x000000ff
        /*014c*/ 	.word	0x00048068
        /*0150*/ 	.short	0x0100
        /*0152*/ 	.byte	0x0b
	.zero		1


	//   ....[4]....
        /*0154*/ 	.word	0x00000480
        /*0158*/ 	.word	0x000000ff
        /*015c*/ 	.word	0x00048000
        /*0160*/ 	.short	0x0100
        /*0162*/ 	.byte	0x0b
	.zero		1


	//   ....[5]....
        /*0164*/ 	.word	0x00000490
        /*0168*/ 	.word	0x000000ff
        /*016c*/ 	.word	0x00048028
        /*0170*/ 	.short	0x0100
        /*0172*/ 	.byte	0x0b
	.zero		1


	//   ....[6]....
        /*0174*/ 	.word	0x000004a0
        /*0178*/ 	.word	0x000000ff
        /*017c*/ 	.word	0x00048008
        /*0180*/ 	.short	0x0100
        /*0182*/ 	.byte	0x0b
	.zero		1


	//   ....[7]....
        /*0184*/ 	.word	0x000004b0
        /*0188*/ 	.word	0x000000ff
        /*018c*/ 	.word	0x00048030
        /*0190*/ 	.short	0x0100
        /*0192*/ 	.byte	0x0b
	.zero		1


	//   ....[8]....
        /*0194*/ 	.word	0x000004c0
        /*0198*/ 	.word	0x000000ff
        /*019c*/ 	.word	0x00048010
        /*01a0*/ 	.short	0x0100
        /*01a2*/ 	.byte	0x0b
	.zero		1


	//   ....[9]....
        /*01a4*/ 	.word	0x000004d0
        /*01a8*/ 	.word	0x000000ff
        /*01ac*/ 	.word	0x00048038
        /*01b0*/ 	.short	0x0100
        /*01b2*/ 	.byte	0x0b
	.zero		1


	//   ....[10]....
        /*01b4*/ 	.word	0x000004e0
        /*01b8*/ 	.word	0x000000ff
        /*01bc*/ 	.word	0x00048018
        /*01c0*/ 	.short	0x0100
        /*01c2*/ 	.byte	0x0b
	.zero		1


	//   ....[11]....
        /*01c4*/ 	.word	0x000004f0
        /*01c8*/ 	.word	0x000000ff
        /*01cc*/ 	.word	0x00048040
        /*01d0*/ 	.short	0x0100
        /*01d2*/ 	.byte	0x0b
	.zero		1


	//   ....[12]....
        /*01d4*/ 	.word	0x00000500
        /*01d8*/ 	.word	0x000000ff
        /*01dc*/ 	.word	0x00048020
        /*01e0*/ 	.short	0x0100
        /*01e2*/ 	.byte	0x0b
	.zero		1


	//   ....[13]....
        /*01e4*/ 	.word	0x00000510
        /*01e8*/ 	.word	0x000000ff
        /*01ec*/ 	.word	0x00048048
        /*01f0*/ 	.short	0x0100
        /*01f2*/ 	.byte	0x0b
	.zero		1


	//   ....[14]....
        /*01f4*/ 	.word	0x00000640
        /*01f8*/ 	.word	0x000000ff
        /*01fc*/ 	.word	0x00048070
        /*0200*/ 	.short	0x0100
        /*0202*/ 	.byte	0x0b
	.zero		1


	//   ....[15]....
        /*0204*/ 	.word	0x00000650
        /*0208*/ 	.word	0x000000ff
        /*020c*/ 	.word	0x00048080
        /*0210*/ 	.short	0x0100
        /*0212*/ 	.byte	0x0b
	.zero		1


	//   ....[16]....
        /*0214*/ 	.word	0x00000660
        /*0218*/ 	.word	0x000000ff
        /*021c*/ 	.word	0x00048078
        /*0220*/ 	.short	0x0100
        /*0222*/ 	.byte	0x0b
	.zero		1


	//   ....[17]....
        /*0224*/ 	.word	0x00000670
        /*0228*/ 	.word	0x000000ff
        /*022c*/ 	.word	0x00048088
        /*0230*/ 	.short	0x0100
        /*0232*/ 	.byte	0x0b
	.zero		1


	//   ....[18]....
        /*0234*/ 	.word	0x000007b0
        /*0238*/ 	.word	0x000000ff
        /*023c*/ 	.word	0x00048090
        /*0240*/ 	.short	0x0100
        /*0242*/ 	.byte	0x08
	.zero		1


	//   ....[19]....
        /*0244*/ 	.word	0x000007c0
        /*0248*/ 	.word	0x000000ff
        /*024c*/ 	.word	0x00048098
        /*0250*/ 	.short	0x0100
        /*0252*/ 	.byte	0x08
	.zero		1


	//   ....[20]....
        /*0254*/ 	.word	0x000007d0
        /*0258*/ 	.word	0x000000ff
        /*025c*/ 	.word	0x000480a0
        /*0260*/ 	.short	0x0100
        /*0262*/ 	.byte	0x08
	.zero		1


	//   ....[21]....
        /*0264*/ 	.word	0x000007e0
        /*0268*/ 	.word	0x000000ff
        /*026c*/ 	.word	0x000480a8
        /*0270*/ 	.short	0x0100
        /*0272*/ 	.byte	0x08
	.zero		1


	//   ....[22]....
        /*0274*/ 	.word	0x000008e0
        /*0278*/ 	.word	0x000000ff
        /*027c*/ 	.word	0x000480c0
        /*0280*/ 	.short	0x0100
        /*0282*/ 	.byte	0x0b
	.zero		1


	//   ....[23]....
        /*0284*/ 	.word	0x000008f0
        /*0288*/ 	.word	0x000000ff
        /*028c*/ 	.word	0x000480e0
        /*0290*/ 	.short	0x0100
        /*0292*/ 	.byte	0x0b
	.zero		1


	//   ....[24]....
        /*0294*/ 	.word	0x00000900
        /*0298*/ 	.word	0x000000ff
        /*029c*/ 	.word	0x000480c8
        /*02a0*/ 	.short	0x0100
        /*02a2*/ 	.byte	0x0b
	.zero		1


	//   ....[25]....
        /*02a4*/ 	.word	0x00000910
        /*02a8*/ 	.word	0x000000ff
        /*02ac*/ 	.word	0x000480e8
        /*02b0*/ 	.short	0x0100
        /*02b2*/ 	.byte	0x0b
	.zero		1


	//   ....[26]....
        /*02b4*/ 	.word	0x00000920
        /*02b8*/ 	.word	0x000000ff
        /*02bc*/ 	.word	0x000480d0
        /*02c0*/ 	.short	0x0100
        /*02c2*/ 	.byte	0x0b
	.zero		1


	//   ....[27]....
        /*02c4*/ 	.word	0x00000930
        /*02c8*/ 	.word	0x000000ff
        /*02cc*/ 	.word	0x000480f0
        /*02d0*/ 	.short	0x0100
        /*02d2*/ 	.byte	0x0b
	.zero		1


	//   ....[28]....
        /*02d4*/ 	.word	0x00000940
        /*02d8*/ 	.word	0x000000ff
        /*02dc*/ 	.word	0x000480d8
        /*02e0*/ 	.short	0x0100
        /*02e2*/ 	.byte	0x0b
	.zero		1


	//   ....[29]....
        /*02e4*/ 	.word	0x00000950
        /*02e8*/ 	.word	0x000000ff
        /*02ec*/ 	.word	0x000480f8
        /*02f0*/ 	.short	0x0100
        /*02f2*/ 	.byte	0x0b
	.zero		1


	//   ....[30]....
        /*02f4*/ 	.word	0x00000ef0
        /*02f8*/ 	.word	0x000000ff
        /*02fc*/ 	.word	0x00048050
        /*0300*/ 	.short	0x010a
        /*0302*/ 	.byte	0x07
	.zero		1


	//   ....[31]....
        /*0304*/ 	.word	0x00000f80
        /*0308*/ 	.word	0x000000ff
        /*030c*/ 	.word	0x00048000
        /*0310*/ 	.short	0x010a
        /*0312*/ 	.byte	0x24
	.zero		1


	//   ....[32]....
        /*0314*/ 	.word	0x00000fd0
        /*0318*/ 	.word	0x000000ff
        /*031c*/ 	.word	0xfffffff8
        /*0320*/ 	.short	0x010a
        /*0322*/ 	.byte	0x27
	.zero		1


	//   ....[33]....
        /*0324*/ 	.word	0x000040b0
        /*0328*/ 	.word	0x00000004
        /*032c*/ 	.word	0x00000000
        /*0330*/ 	.short	0x0101
        /*0332*/ 	.byte	0x07
	.zero		1


	//   ....[34]....
        /*0334*/ 	.word	0x00004100
        /*0338*/ 	.word	0x000000ff
        /*033c*/ 	.word	0x00048008
        /*0340*/ 	.short	0x010a
        /*0342*/ 	.byte	0x24
	.zero		1


	//   ....[35]....
        /*0344*/ 	.word	0x00004430
        /*0348*/ 	.word	0x000000ff
        /*034c*/ 	.word	0x00000000
        /*0350*/ 	.short	0x0101
        /*0352*/ 	.byte	0x07
	.zero		1


	//   ....[36]....
        /*0354*/ 	.word	0x00004570
        /*0358*/ 	.word	0x000000ff
        /*035c*/ 	.word	0x00048000
        /*0360*/ 	.short	0x010a
        /*0362*/ 	.byte	0x06
	.zero		1


	//   ....[37]....
        /*0364*/ 	.word	0x00006800
        /*0368*/ 	.word	0x000000ff
        /*036c*/ 	.word	0x00048000
        /*0370*/ 	.short	0x010a
        /*0372*/ 	.byte	0x07
	.zero		1


	//   ....[38]....
        /*0374*/ 	.word	0x00006fb0
        /*0378*/ 	.word	0x000000ff
        /*037c*/ 	.word	0x00048000
        /*0380*/ 	.short	0x010a
        /*0382*/ 	.byte	0x07
	.zero		1


	//   ....[39]....
        /*0384*/ 	.word	0x000072b0
        /*0388*/ 	.word	0x000000ff
        /*038c*/ 	.word	0x00000000
        /*0390*/ 	.short	0x0101
        /*0392*/ 	.byte	0x07
	.zero		1


	//   ....[40]....
        /*0394*/ 	.word	0x00007360
        /*0398*/ 	.word	0x000000ff
        /*039c*/ 	.word	0x00000000
        /*03a0*/ 	.short	0x0101
        /*03a2*/ 	.byte	0x07
	.zero		1


	//   ....[41]....
        /*03a4*/ 	.word	0x00007500
        /*03a8*/ 	.word	0x000000ff
        /*03ac*/ 	.word	0x00048000
        /*03b0*/ 	.short	0x010a
        /*03b2*/ 	.byte	0x06
	.zero		1


	//   ....[42]....
        /*03b4*/ 	.word	0x0000a180
        /*03b8*/ 	.word	0x000000ff
        /*03bc*/ 	.word	0x00048000
        /*03c0*/ 	.short	0x010a
        /*03c2*/ 	.byte	0x07
	.zero		1


	//   ....[43]....
        /*03c4*/ 	.word	0x0000a930
        /*03c8*/ 	.word	0x000000ff
        /*03cc*/ 	.word	0x00048000
        /*03d0*/ 	.short	0x010a
        /*03d2*/ 	.byte	0x07
	.zero		1


	//   ....[44]....
        /*03d4*/ 	.word	0x0000ac30
        /*03d8*/ 	.word	0x000000ff
        /*03dc*/ 	.word	0x00000000
        /*03e0*/ 	.short	0x0101
        /*03e2*/ 	.byte	0x07
	.zero		1


	//   ....[45]....
        /*03e4*/ 	.word	0x0000ace0
        /*03e8*/ 	.word	0x000000ff
        /*03ec*/ 	.word	0x00000000
        /*03f0*/ 	.short	0x0101
        /*03f2*/ 	.byte	0x07
	.zero		1


	//   ....[46]....
        /*03f4*/ 	.word	0x0000b580
        /*03f8*/ 	.word	0x000000ff
        /*03fc*/ 	.word	0x00000008
        /*0400*/ 	.short	0x010a
        /*0402*/ 	.byte	0x27
	.zero		1


	//   ....[47]....
        /*0404*/ 	.word	0x0000d240
        /*0408*/ 	.word	0x00000000
        /*040c*/ 	.word	0x00048090
        /*0410*/ 	.short	0x0101
        /*0412*/ 	.byte	0x24
	.zero		1


	//   ....[48]....
        /*0414*/ 	.word	0x0000d410
        /*0418*/ 	.word	0x00000004
        /*041c*/ 	.word	0x00048060
        /*0420*/ 	.short	0x010a
        /*0422*/ 	.byte	0x3f
	.zero		1


	//   ....[49]....
        /*0424*/ 	.word	0x0000d720
        /*0428*/ 	.word	0x00000005
        /*042c*/ 	.word	0x00048028
        /*0430*/ 	.short	0x010a
        /*0432*/ 	.byte	0x3f
	.zero		1


	//   ....[50]....
        /*0434*/ 	.word	0x0000da40
        /*0438*/ 	.word	0x00000004
        /*043c*/ 	.word	0x00048060
        /*0440*/ 	.short	0x010a
        /*0442*/ 	.byte	0x3f
	.zero		1


	//   ....[51]....
        /*0444*/ 	.word	0x0000dd90
        /*0448*/ 	.word	0x00000003
        /*044c*/ 	.word	0x00048028
        /*0450*/ 	.short	0x010a
        /*0452*/ 	.byte	0x3f
	.zero		1


	//   ....[52]....
        /*0454*/ 	.word	0x0000e180
        /*0458*/ 	.word	0x00000007
        /*045c*/ 	.word	0x00048028
        /*0460*/ 	.short	0x010a
        /*0462*/ 	.byte	0x3f
	.zero		1


	//   ....[53]....
        /*0464*/ 	.word	0x0000e4d0
        /*0468*/ 	.word	0x00000004
        /*046c*/ 	.word	0x00048028
        /*0470*/ 	.short	0x010a
        /*0472*/ 	.byte	0x3f
	.zero		1


	//   ....[54]....
        /*0474*/ 	.word	0x0000e810
        /*0478*/ 	.word	0x00000003
        /*047c*/ 	.word	0x00048050
        /*0480*/ 	.short	0x010a
        /*0482*/ 	.byte	0x3f
	.zero		1


	//   ....[55]....
        /*0484*/ 	.word	0x0000e870
        /*0488*/ 	.word	0x00000003
        /*048c*/ 	.word	0x00048000
        /*0490*/ 	.short	0x010a
        /*0492*/ 	.byte	0x3f
	.zero		1


	//   ....[56]....
        /*0494*/ 	.word	0x0000e8d0
        /*0498*/ 	.word	0x00000003
        /*049c*/ 	.word	0xfffffff8
        /*04a0*/ 	.short	0x010a
        /*04a2*/ 	.byte	0x3f
	.zero		1


	//   ....[57]....
        /*04a4*/ 	.word	0x0000e930
        /*04a8*/ 	.word	0x0000000b
        /*04ac*/ 	.word	0x00048008
        /*04b0*/ 	.short	0x010a
        /*04b2*/ 	.byte	0x3f
	.zero		1


	//   ....[58]....
        /*04b4*/ 	.word	0x0000e990
        /*04b8*/ 	.word	0x0000000a
        /*04bc*/ 	.word	0x00048000
        /*04c0*/ 	.short	0x010a
        /*04c2*/ 	.byte	0x3f
	.zero		1


	//   ....[59]....
        /*04c4*/ 	.word	0x0000e9f0
        /*04c8*/ 	.word	0x0000000a
        /*04cc*/ 	.word	0x00048000
        /*04d0*/ 	.short	0x010a
        /*04d2*/ 	.byte	0x3f
	.zero		1


	//   ....[60]....
        /*04d4*/ 	.word	0x0000ea50
        /*04d8*/ 	.word	0x0000000c
        /*04dc*/ 	.word	0x00048000
        /*04e0*/ 	.short	0x010a
        /*04e2*/ 	.byte	0x3f
	.zero		1


	//   ....[61]....
        /*04e4*/ 	.word	0x0000eab0
        /*04e8*/ 	.word	0x0000000a
        /*04ec*/ 	.word	0x00048000
        /*04f0*/ 	.short	0x010a
        /*04f2*/ 	.byte	0x3f
	.zero		1


	//   ....[62]....
        /*04f4*/ 	.word	0x0000eb10
        /*04f8*/ 	.word	0x00000003
        /*04fc*/ 	.word	0x00000008
        /*0500*/ 	.short	0x010a
        /*0502*/ 	.byte	0x3f
	.zero		1


	//   ....[63]....
        /*0504*/ 	.word	0x0000eb60
        /*0508*/ 	.word	0x00000004
        /*050c*/ 	.word	0x00048060
        /*0510*/ 	.short	0x010a
        /*0512*/ 	.byte	0x3f
	.zero		1


	//   ....[64]....
        /*0514*/ 	.word	0x0000ebb0
        /*0518*/ 	.word	0x00000005
        /*051c*/ 	.word	0x00048028
        /*0520*/ 	.short	0x010a
        /*0522*/ 	.byte	0x3f
	.zero		1


	//   ....[65]....
        /*0524*/ 	.word	0x0000ec00
        /*0528*/ 	.word	0x00000004
        /*052c*/ 	.word	0x00048060
        /*0530*/ 	.short	0x010a
        /*0532*/ 	.byte	0x3f
	.zero		1


	//   ....[66]....
        /*0534*/ 	.word	0x0000ec50
        /*0538*/ 	.word	0x00000003
        /*053c*/ 	.word	0x00048028
        /*0540*/ 	.short	0x010a
        /*0542*/ 	.byte	0x3f
	.zero		1


	//   ....[67]....
        /*0544*/ 	.word	0x0000eca0
        /*0548*/ 	.word	0x00000007
        /*054c*/ 	.word	0x00048028
        /*0550*/ 	.short	0x010a
        /*0552*/ 	.byte	0x3f
	.zero		1


	//   ....[68]....
        /*0554*/ 	.word	0x0000ecf0
        /*0558*/ 	.word	0x00000004
        /*055c*/ 	.word	0x00048028
        /*0560*/ 	.short	0x010a
        /*0562*/ 	.byte	0x3f
	.zero		1


	//----- nvinfo : EIATTR_NUM_MBARRIERS
	.align		4
.L_38:
        /*0564*/ 	.byte	0x03, 0x38
        /*0566*/ 	.short	0x001e


	//----- nvinfo : EIATTR_EXIT_INSTR_OFFSETS
	.align		4
        /*0568*/ 	.byte	0x04, 0x1c
        /*056a*/ 	.short	(.L_40 - .L_39)


	//   ....[0]....
.L_39:
        /*056c*/ 	.word	0x000009f0


	//   ....[1]....
        /*0570*/ 	.word	0x0000d250


	//   ....[2]....
        /*0574*/ 	.word	0x0000d290


	//   ....[3]....
        /*0578*/ 	.word	0x0000e080


	//   ....[4]....
        /*057c*/ 	.word	0x0000e7f0


	//----- nvinfo : EIATTR_MAX_THREADS
	.align		4
.L_40:
        /*0580*/ 	.byte	0x04, 0x05
        /*0582*/ 	.short	(.L_42 - .L_41)
.L_41:
        /*0584*/ 	.word	0x00000180
        /*0588*/ 	.word	0x00000001
        /*058c*/ 	.word	0x00000001


	//----- nvinfo : EIATTR_CRS_STACK_SIZE
	.align		4
.L_42:
        /*0590*/ 	.byte	0x04, 0x1e
        /*0592*/ 	.short	(.L_44 - .L_43)
.L_43:
        /*0594*/ 	.word	0x00000000


	//----- nvinfo : EIATTR_CBANK_PARAM_SIZE
	.align		4
.L_44:
        /*0598*/ 	.byte	0x03, 0x19
        /*059a*/ 	.short	0x0870


	//----- nvinfo : EIATTR_PARAM_CBANK
	.align		4
        /*059c*/ 	.byte	0x04, 0x0a
        /*059e*/ 	.short	(.L_46 - .L_45)
	.align		4
.L_45:
        /*05a0*/ 	.word	index@(.nv.constant0._ZN7cutlass13device_kernelINS_4fmha6kernel28FmhaKernelTmaWarpSpecializedINS1_10collective30FmhaMainloopTmaWarpSpecializedINS_6half_tEffN4cute5tupleIJNS7_1CILi128EEESA_NS9_ILi192EEEEEENS8_IJiNS9_ILi1EEENS8_IJiiEEEEEESF_SF_NS4_12CausalFusionEJEEENS4_15FmhaFwdEpilogueIS6_fNS8_IJNS9_ILi64EEESB_SA_EEEEENS2_23IndividualTileSchedulerEJEEEEEvNT_6ParamsE)
        /*05a4*/ 	.short	0x0210
        /*05a6*/ 	.short	0x0870


	//----- nvinfo : EIATTR_SW_WAR
	.align		4
.L_46:
        /*05a8*/ 	.byte	0x04, 0x36
        /*05aa*/ 	.short	(.L_48 - .L_47)
.L_47:
        /*05ac*/ 	.word	0x00000008
.L_48:


//--------------------- .nv.callgraph             --------------------------
	.section	.nv.callgraph,"",@"SHT_CUDA_CALLGRAPH"
	.align	4
	.sectionentsize	8
	.align		4
        /*0000*/ 	.word	0x00000000
	.align		4
        /*0004*/ 	.word	0xffffffff
	.align		4
        /*0008*/ 	.word	index@(_ZN7cutlass13device_kernelINS_4fmha6kernel28FmhaKernelTmaWarpSpecializedINS1_10collective30FmhaMainloopTmaWarpSpecializedINS_6half_tEffN4cute5tupleIJNS7_1CILi128EEESA_NS9_ILi192EEEEEENS8_IJiNS9_ILi1EEENS8_IJiiEEEEEESF_SF_NS4_12CausalFusionEJEEENS4_15FmhaFwdEpilogueIS6_fNS8_IJNS9_ILi64EEESB_SA_EEEEENS2_23IndividualTileSchedulerEJEEEEEvNT_6ParamsE)
	.align		4
        /*000c*/ 	.word	index@(__assertfail)
	.align		4
        /*0010*/ 	.word	0x00000000
	.align		4
        /*0014*/ 	.word	0xfffffffe
	.align		4
        /*0018*/ 	.word	0x00000000
	.align		4
        /*001c*/ 	.word	0xfffffffd
	.align		4
        /*0020*/ 	.word	0x00000000
	.align		4
        /*0024*/ 	.word	0xfffffffc


//--------------------- .nv.constant4             --------------------------
	.section	.nv.constant4,"a",@progbits
	.align	8
	.align		8
.nv.constant4:
        /*0000*/ 	.dword	__assertfail
	.align		8
        /*0008*/ 	.dword	__unnamed_1
	.align		8
        /*0010*/ 	.dword	__unnamed_2
	.align		8
        /*0018*/ 	.dword	_ZN39_INTERNAL_2945706d_4_k_cu_93568926_29444cuda3std3__45__cpo5beginE
	.align		8
        /*0020*/ 	.dword	_ZN39_INTERNAL_2945706d_4_k_cu_93568926_29444cuda3std3__45__cpo3endE
	.align		8
        /*0028*/ 	.dword	_ZN39_INTERNAL_2945706d_4_k_cu_93568926_29444cuda3std3__45__cpo6cbeginE
	.align		8
        /*0030*/ 	.dword	_ZN39_INTERNAL_2945706d_4_k_cu_93568926_29444cuda3std3__45__cpo4cendE
	.align		8
        /*0038*/ 	.dword	_ZN39_INTERNAL_2945706d_4_k_cu_93568926_29444cuda3std3__441_GLOBAL__N__2945706d_4_k_cu_93568926_29446ignoreE
	.align		8
        /*0040*/ 	.dword	_ZN39_INTERNAL_2945706d_4_k_cu_93568926_29444cuda3std3__419piecewise_constructE
	.align		8
        /*0048*/ 	.dword	_ZN39_INTERNAL_2945706d_4_k_cu_93568926_29444cuda3std3__48in_placeE
	.align		8
        /*0050*/ 	.dword	_ZN39_INTERNAL_2945706d_4_k_cu_93568926_29444cuda3std6ranges3__45__cpo4swapE
	.align		8
        /*0058*/ 	.dword	_ZN39_INTERNAL_2945706d_4_k_cu_93568926_29444cuda3std6ranges3__45__cpo9iter_moveE
	.align		8
        /*0060*/ 	.dword	_ZN39_INTERNAL_2945706d_4_k_cu_93568926_29444cute7productE
	.align		8
        /*0068*/ 	.dword	_ZN39_INTERNAL_2945706d_4_k_cu_93568926_29444cute1_E
	.align		8
        /*0070*/ 	.dword	$str$24
	.align		8
        /*0078*/ 	.dword	$str$25


//--------------------- .text._ZN7cutlass13device_kernelINS_4fmha6kernel28FmhaKernelTmaWarpSpecializedINS1_10collective30FmhaMainloopTmaWarpSpecializedINS_6half_tEffN4cute5tupleIJNS7_1CILi128EEESA_NS9_ILi192EEEEEENS8_IJiNS9_ILi1EEENS8_IJiiEEEEEESF_SF_NS4_12CausalFusionEJEEENS4_15FmhaFwdEpilogueIS6_fNS8_IJNS9_ILi64EEESB_SA_EEEEENS2_23IndividualTileSchedulerEJEEEEEvNT_6ParamsE --------------------------
	.section	.text._ZN7cutlass13device_kernelINS_4fmha6kernel28FmhaKernelTmaWarpSpecializedINS1_10collective30FmhaMainloopTmaWarpSpecializedINS_6half_tEffN4cute5tupleIJNS7_1CILi128EEESA_NS9_ILi192EEEEEENS8_IJiNS9_ILi1EEENS8_IJiiEEEEEESF_SF_NS4_12CausalFusionEJEEENS4_15FmhaFwdEpilogueIS6_fNS8_IJNS9_ILi64EEESB_SA_EEEEENS2_23IndividualTileSchedulerEJEEEEEvNT_6ParamsE,"ax",@progbits
	.align	128
.text._ZN7cutlass13device_kernelINS_4fmha6kernel28FmhaKernelTmaWarpSpecializedINS1_10collective30FmhaMainloopTmaWarpSpecializedINS_6half_tEffN4cute5tupleIJNS7_1CILi128EEESA_NS9_ILi192EEEEEENS8_IJiNS9_ILi1EEENS8_IJiiEEEEEESF_SF_NS4_12CausalFusionEJEEENS4_15FmhaFwdEpilogueIS6_fNS8_IJNS9_ILi64EEESB_SA_EEEEENS2_23IndividualTileSchedulerEJEEEEEvNT_6ParamsE:
        .type           _ZN7cutlass13device_kernelINS_4fmha6kernel28FmhaKernelTmaWarpSpecializedINS1_10collective30FmhaMainloopTmaWarpSpecializedINS_6half_tEffN4cute5tupleIJNS7_1CILi128EEESA_NS9_ILi192EEEEEENS8_IJiNS9_ILi1EEENS8_IJiiEEEEEESF_SF_NS4_12CausalFusionEJEEENS4_15FmhaFwdEpilogueIS6_fNS8_IJNS9_ILi64EEESB_SA_EEEEENS2_23IndividualTileSchedulerEJEEEEEvNT_6ParamsE,@function
        .size           _ZN7cutlass13device_kernelINS_4fmha6kernel28FmhaKernelTmaWarpSpecializedINS1_10collective30FmhaMainloopTmaWarpSpecializedINS_6half_tEffN4cute5tupleIJNS7_1CILi128EEESA_NS9_ILi192EEEEEENS8_IJiNS9_ILi1EEENS8_IJiiEEEEEESF_SF_NS4_12CausalFusionEJEEENS4_15FmhaFwdEpilogueIS6_fNS8_IJNS9_ILi64EEESB_SA_EEEEENS2_23IndividualTileSchedulerEJEEEEEvNT_6ParamsE,(.L_x_127 - _ZN7cutlass13device_kernelINS_4fmha6kernel28FmhaKernelTmaWarpSpecializedINS1_10collective30FmhaMainloopTmaWarpSpecializedINS_6half_tEffN4cute5tupleIJNS7_1CILi128EEESA_NS9_ILi192EEEEEENS8_IJiNS9_ILi1EEENS8_IJiiEEEEEESF_SF_NS4_12CausalFusionEJEEENS4_15FmhaFwdEpilogueIS6_fNS8_IJNS9_ILi64EEESB_SA_EEEEENS2_23IndividualTileSchedulerEJEEEEEvNT_6ParamsE)
        .other          _ZN7cutlass13device_kernelINS_4fmha6kernel28FmhaKernelTmaWarpSpecializedINS1_10collective30FmhaMainloopTmaWarpSpecializedINS_6half_tEffN4cute5tupleIJNS7_1CILi128EEESA_NS9_ILi192EEEEEENS8_IJiNS9_ILi1EEENS8_IJiiEEEEEESF_SF_NS4_12CausalFusionEJEEENS4_15FmhaFwdEpilogueIS6_fNS8_IJNS9_ILi64EEESB_SA_EEEEENS2_23IndividualTileSchedulerEJEEEEEvNT_6ParamsE,@"STO_CUDA_ENTRY STV_DEFAULT"
_ZN7cutlass13device_kernelINS_4fmha6kernel28FmhaKernelTmaWarpSpecializedINS1_10collective30FmhaMainloopTmaWarpSpecializedINS_6half_tEffN4cute5tupleIJNS7_1CILi128EEESA_NS9_ILi192EEEEEENS8_IJiNS9_ILi1EEENS8_IJiiEEEEEESF_SF_NS4_12CausalFusionEJEEENS4_15FmhaFwdEpilogueIS6_fNS8_IJNS9_ILi64EEESB_SA_EEEEENS2_23IndividualTileSchedulerEJEEEEEvNT_6ParamsE:
[----:B------:R-:W1:Y:S01]  /*0000*/  LDC R1, c[0x0][0x28] ;  /* 0x00000a00ff017b82 */ /* 0x000e620000000800 */
[----:B------:R-:W2:Y:S01]  /*0010*/  S2R R0, SR_TID.X ;  /* 0x0000000000007919 */ /* 0x000ea20000002100 */
[----:B------:R-:W-:Y:S01]  /*0020*/  ELECT P1, URZ, PT ;  /* 0x00000000003f782f */ /* 0x000fe20003820000 */
[----:B------:R-:W-:Y:S01]  /*0030*/  BSSY B0, `(.L_x_0) ;  /* 0x0000017000007945 */ /* 0x000fe20003800000 */
[----:B--2---:R-:W-:-:S05]  /*0040*/  SHF.R.U32.HI R2, RZ, 0x5, R0 ;  /* 0x00000005ff027819 */ /* 0x004fca0000011600 */
[----:B------:R-:W2:Y:S02]  /*0050*/  SHFL.IDX PT, R3, R2, RZ, 0x1f ;  /* 0x00001fff02037589 */ /* 0x000ea400000e0000 */
[----:B--2---:R-:W-:Y:S02]  /*0060*/  R2UR UR4, R3 ;  /* 0x00000000030472ca */ /* 0x004fe400000e0000 */
[----:B------:R-:W-:-:S06]  /*0070*/  SHF.R.U32.HI R3, RZ, 0x7, R0 ;  /* 0x00000007ff037819 */ /* 0x000fcc0000011600 */
[----:B------:R-:W2:Y:S05]  /*0080*/  SHFL.IDX PT, R3, R3, RZ, 0x1f ;  /* 0x00001fff03037589 */ /* 0x000eaa00000e0000 */
[----:B------:R-:W-:Y:S02]  /*0090*/  USHF.R.S32.HI UR5, URZ, 0x1f, UR4 ;  /* 0x0000001f3f057899 */ /* 0x000fe40008011404 */
[----:B------:R-:W-:Y:S02]  /*00a0*/  ISETP.NE.OR P0, PT, RZ, UR4, !P1 ;  /* 0x00000004ff007c0c */ /* 0x000fe4000cf05670 */
[----:B------:R-:W-:-:S04]  /*00b0*/  ULEA.HI UR5, UR5, UR4, URZ, 0x2 ;  /* 0x0000000405057291 */ /* 0x000fc8000f8f103f */
[----:B------:R-:W-:-:S04]  /*00c0*/  ULOP3.LUT UR5, UR5, 0xfffffffc, URZ, 0xc0, !UPT ;  /* 0xfffffffc05057892 */ /* 0x000fc8000f8ec03f */
[----:B------:R-:W-:-:S03]  /*00d0*/  UIADD3 UR7, UR4, -UR5, URZ ;  /* 0x8000000504077290 */ /* 0x000fc6000fffe03f */
[----:B-1----:R-:W-:Y:S09]  /*00e0*/  @P0 BRA `(.L_x_1) ;  /* 0x00000000002c0947 */ /* 0x002ff20003800000 */
[----:B------:R-:W-:Y:S02]  /*00f0*/  ULDC.64 UR4, c[0x0][0x198] ;  /* 0x0000660000047ab9 */ /* 0x000fe40000000a00 */
[----:B------:R-:W-:Y:S02]  /*0100*/  UIADD3 UR8, UP0, UR4, 0xf0, URZ ;  /* 0x000000f004087890 */ /* 0x000fe4000ff1e03f */
[----:B------:R-:W-:Y:S02]  /*0110*/  UIADD3 UR10, UP1, UR4, 0x1f0, URZ ;  /* 0x000001f0040a7890 */ /* 0x000fe4000ff3e03f */
[----:B------:R-:W-:Y:S02]  /*0120*/  UIADD3 UR4, UP2, UR4, 0x2f0, URZ ;  /* 0x000002f004047890 */ /* 0x000fe4000ff5e03f */
[----:B------:R-:W-:Y:S02]  /*0130*/  UIADD3.X UR9, URZ, UR5, URZ, UP0, !UPT ;  /* 0x000000053f097290 */ /* 0x000fe400087fe43f */
[----:B------:R-:W-:-:S02]  /*0140*/  UIADD3.X UR11, URZ, UR5, URZ, UP1, !UPT ;  /* 0x000000053f0b7290 */ /* 0x000fc40008ffe43f */
[----:B------:R-:W-:-:S05]  /*0150*/  UIADD3.X UR5, URZ, UR5, URZ, UP2, !UPT ;  /* 0x000000053f057290 */ /* 0x000fca00097fe43f */
[----:B------:R1:W-:Y:S02]  /*0160*/  UTMACCTL.PF [UR8] ;  /* 0x00000000080079b9 */ /* 0x0003e40008040000 */
[----:B------:R1:W-:Y:S02]  /*0170*/  UTMACCTL.PF [UR10] ;  /* 0x000000000a0079b9 */ /* 0x0003e40008040000 */
[----:B------:R1:W-:Y:S02]  /*0180*/  UTMACCTL.PF [UR4] ;  /* 0x00000000040079b9 */ /* 0x0003e40008040000 */
[----:B-1----:R-:W-:Y:S01]  /*0190*/  NOP ;  /* 0x0000000000007918 */ /* 0x002fe20000000000 */
.L_x_1:
[----:B------:R-:W-:Y:S05]  /*01a0*/  BSYNC B0 ;  /* 0x0000000000007941 */ /* 0x000fea0003800000 */
.L_x_0:
[----:B------:R-:W1:Y:S01]  /*01b0*/  SHFL.IDX PT, R4, R2, RZ, 0x1f ;  /* 0x00001fff02047589 */ /* 0x000e6200000e0000 */
[----:B--2---:R-:W-:Y:S01]  /*01c0*/  R2UR UR38, R3 ;  /* 0x00000000032672ca */ /* 0x004fe200000e0000 */
[----:B------:R-:W-:-:S12]  /*01d0*/  UISETP.NE.AND UP0, UPT, UR7, 0x1, UPT ;  /* 0x000000010700788c */ /* 0x000fd8000bf05270 */
[----:B------:R-:W-:Y:S02]  /*01e0*/  UIADD3 UR10, UR38, -0x1, URZ ;  /* 0xffffffff260a7890 */ /* 0x000fe4000fffe03f */
[----:B------:R-:W-:Y:S02]  /*01f0*/  UISETP.EQ.AND UP0, UPT, UR38, URZ, !UP0 ;  /* 0x0000003f2600728c */ /* 0x000fe4000c702270 */
[----:B------:R-:W-:Y:S02]  /*0200*/  UISETP.GE.U32.AND UP1, UPT, UR10, 0x4, UPT ;  /* 0x000000040a00788c */ /* 0x000fe4000bf26070 */
[----:B------:R-:W-:Y:S01]  /*0210*/  USEL UR6, URZ, 0x1, !UP0 ;  /* 0x000000013f067887 */ /* 0x000fe2000c000000 */
[----:B-1----:R-:W-:-:S03]  /*0220*/  ISETP.NE.AND P0, PT, R4, RZ, PT ;  /* 0x000000ff0400720c */ /* 0x002fc60003f05270 */
[----:B------:R-:W-:-:S10]  /*0230*/  USEL UR6, UR6, 0x2, UP1 ;  /* 0x0000000206067887 */ /* 0x000fd40008800000 */
[----:B------:R-:W-:Y:S05]  /*0240*/  @P0 BRA `(.L_x_2) ;  /* 0x0000000000480947 */ /* 0x000fea0003800000 */
[----:B------:R-:W1:Y:S01]  /*0250*/  S2UR UR11, SR_CgaCtaId ;  /* 0x00000000000b79c3 */ /* 0x000e620000008800 */
[----:B------:R-:W-:Y:S01]  /*0260*/  UMOV UR4, 0x400 ;  /* 0x0000040000047882 */ /* 0x000fe20000000000 */
[----:B------:R-:W-:Y:S01]  /*0270*/  UMOV UR5, 0x1 ;  /* 0x0000000100057882 */ /* 0x000fe20000000000 */
[----:B------:R-:W-:Y:S01]  /*0280*/  UMOV UR8, 0x80 ;  /* 0x0000008000087882 */ /* 0x000fe20000000000 */
[----:B------:R-:W-:Y:S01]  /*0290*/  ELECT P0, URZ, PT ;  /* 0x00000000003f782f */ /* 0x000fe20003800000 */
[----:B------:R-:W-:-:S04]  /*02a0*/  UIADD3 UR8, -UR8, 0x100000, URZ ;  /* 0x0010000008087890 */ /* 0x000fc8000fffe13f */
[----:B------:R-:W-:Y:S02]  /*02b0*/  USHF.L.U32 UR9, UR8, 0xb, URZ ;  /* 0x0000000b08097899 */ /* 0x000fe4000800063f */
[----:B------:R-:W-:Y:S02]  /*02c0*/  USHF.L.U32 UR8, UR8, 0x1, URZ ;  /* 0x0000000108087899 */ /* 0x000fe4000800063f */
[----:B-1----:R-:W-:Y:S02]  /*02d0*/  ULEA UR11, UR11, UR4, 0x18 ;  /* 0x000000040b0b7291 */ /* 0x002fe4000f8ec03f */
[----:B------:R-:W-:-:S04]  /*02e0*/  UIADD3 UR4, -UR5, 0x100000, URZ ;  /* 0x0010000005047890 */ /* 0x000fc8000fffe13f */
[----:B------:R-:W-:Y:S02]  /*02f0*/  USHF.L.U32 UR5, UR4, 0xb, URZ ;  /* 0x0000000b04057899 */ /* 0x000fe4000800063f */
[----:B------:R-:W-:Y:S01]  /*0300*/  USHF.L.U32 UR4, UR4, 0x1, URZ ;  /* 0x0000000104047899 */ /* 0x000fe2000800063f */
[----:B------:R-:W1:Y:S11]  /*0310*/  FENCE.VIEW.ASYNC.S ;  /* 0x00000000000073c6 */ /* 0x000e760000000000 */
[----:B-1----:R1:W2:Y:S01]  /*0320*/  SYNCS.EXCH.64 URZ, [UR11+0x48050], UR4 ;  /* 0x048050040b3f75b2 */ /* 0x0022a20008000100 */
[----:B------:R1:W3:Y:S01]  /*0330*/  SYNCS.EXCH.64 URZ, [UR11+0x48060], UR8 ;  /* 0x048060080b3f75b2 */ /* 0x0002e20008000100 */
[----:B------:R1:W4:Y:S01]  /*0340*/  SYNCS.EXCH.64 URZ, [UR11+0x48058], UR4 ;  /* 0x048058040b3f75b2 */ /* 0x0003220008000100 */
[----:B------:R1:W1:Y:S01]  /*0350*/  SYNCS.EXCH.64 URZ, [UR11+0x48068], UR8 ;  /* 0x048068080b3f75b2 */ /* 0x0002620008000100 */
[----:B------:R-:W-:Y:S01]  /*0360*/  NOP ;  /* 0x0000000000007918 */ /* 0x000fe20000000000 */
.L_x_2:
[----:B------:R-:W5:Y:S01]  /*0370*/  SHFL.IDX PT, R3, R2, RZ, 0x1f ;  /* 0x00001fff02037589 */ /* 0x000f6200000e0000 */
[----:B------:R-:W-:Y:S01]  /*0380*/  NOP ;  /* 0x0000000000007918 */ /* 0x000fe20000000000 */
[----:B-----5:R-:W-:-:S13]  /*0390*/  ISETP.NE.AND P0, PT, R3, RZ, PT ;  /* 0x000000ff0300720c */ /* 0x020fda0003f05270 */
[----:B------:R-:W-:Y:S05]  /*03a0*/  @P0 BRA `(.L_x_3) ;  /* 0x0000000000600947 */ /* 0x000fea0003800000 */
[----:B-1----:R-:W1:Y:S01]  /*03b0*/  S2UR UR5, SR_CgaCtaId ;  /* 0x00000000000579c3 */ /* 0x002e620000008800 */
[----:B------:R-:W-:Y:S01]  /*03c0*/  UMOV UR4, 0x400 ;  /* 0x0000040000047882 */ /* 0x000fe20000000000 */
[----:B------:R-:W-:Y:S01]  /*03d0*/  UMOV UR8, 0x1 ;  /* 0x0000000100087882 */ /* 0x000fe20000000000 */
[----:B------:R-:W-:Y:S01]  /*03e0*/  UMOV UR12, 0x100 ;  /* 0x00000100000c7882 */ /* 0x000fe20000000000 */
[----:B------:R-:W-:-:S04]  /*03f0*/  UIADD3 UR8, -UR8, 0x100000, URZ ;  /* 0x0010000008087890 */ /* 0x000fc8000fffe13f */
[----:B------:R-:W-:Y:S02]  /*0400*/  USHF.L.U32 UR9, UR8, 0xb, URZ ;  /* 0x0000000b08097899 */ /* 0x000fe4000800063f */
[----:B------:R-:W-:Y:S01]  /*0410*/  USHF.L.U32 UR8, UR8, 0x1, URZ ;  /* 0x0000000108087899 */ /* 0x000fe2000800063f */
[----:B------:R-:W-:Y:S01]  /*0420*/  ELECT P0, URZ, PT ;  /* 0x00000000003f782f */ /* 0x000fe20003800000 */
[----:B-1----:R-:W-:Y:S02]  /*0430*/  ULEA UR11, UR5, UR4, 0x18 ;  /* 0x00000004050b7291 */ /* 0x002fe4000f8ec03f */
[----:B------:R-:W-:-:S04]  /*0440*/  UIADD3 UR4, -UR12, 0x100000, URZ ;  /* 0x001000000c047890 */ /* 0x000fc8000fffe13f */
[----:B------:R-:W-:Y:S02]  /*0450*/  USHF.L.U32 UR5, UR4, 0xb, URZ ;  /* 0x0000000b04057899 */ /* 0x000fe4000800063f */
[----:B------:R-:W-:Y:S01]  /*0460*/  USHF.L.U32 UR4, UR4, 0x1, URZ ;  /* 0x0000000104047899 */ /* 0x000fe2000800063f */
[----:B------:R-:W1:Y:S03]  /*0470*/  FENCE.VIEW.ASYNC.S ;  /* 0x00000000000073c6 */ /* 0x000e660000000000 */
[----:B-1----:R1:W1:Y:S08]  /*0480*/  SYNCS.EXCH.64 URZ, [UR11+0x48000], UR8 ;  /* 0x048000080b3f75b2 */ /* 0x0022700008000100 */
[----:B------:R1:W1:Y:S01]  /*0490*/  SYNCS.EXCH.64 URZ, [UR11+0x48028], UR4 ;  /* 0x048028040b3f75b2 */ /* 0x0002620008000100 */
        /* <DEDUP_REMOVED lines=8> */
[----:B------:R-:W-:Y:S01]  /*0520*/  NOP ;  /* 0x0000000000007918 */ /* 0x000fe20000000000 */
.L_x_3:
        /* <DEDUP_REMOVED lines=21> */
[----:B------:R-:W-:Y:S01]  /*0680*/  NOP ;  /* 0x0000000000007918 */ /* 0x000fe20000000000 */
.L_x_4:
[----:B------:R-:W5:Y:S01]  /*0690*/  SHFL.IDX PT, R3, R2, RZ, 0x1f ;  /* 0x00001fff02037589 */ /* 0x000f6200000e0000 */
[----:B------:R-:W-:Y:S01]  /*06a0*/  ELECT P0, URZ, PT ;  /* 0x00000000003f782f */ /* 0x000fe20003800000 */
[----:B------:R-:W-:Y:S01]  /*06b0*/  NOP ;  /* 0x0000000000007918 */ /* 0x000fe20000000000 */
[----:B-1----:R-:W-:Y:S02]  /*06c0*/  UMOV UR4, 0x80 ;  /* 0x0000008000047882 */ /* 0x002fe40000000000 */
[C---:B-----5:R-:W-:Y:S02]  /*06d0*/  ISETP.NE.OR P0, PT, R3.reuse, RZ, !P0 ;  /* 0x000000ff0300720c */ /* 0x060fe40004705670 */
[----:B------:R-:W-:-:S11]  /*06e0*/  ISETP.NE.AND P2, PT, R3, RZ, PT ;  /* 0x000000ff0300720c */ /* 0x000fd60003f45270 */
[----:B------:R-:W-:Y:S01]  /*06f0*/  VOTEU.ALL UP0, P0 ;  /* 0x00000000003f7886 */ /* 0x000fe20000000000 */
[----:B------:R-:W-:Y:S01]  /*0700*/  VOTEU.ALL UP2, P0 ;  /* 0x00000000003f7886 */ /* 0x000fe20000040000 */
[----:B------:R-:W-:Y:S01]  /*0710*/  VOTEU.ALL UP3, P0 ;  /* 0x00000000003f7886 */ /* 0x000fe20000060000 */
[----:B------:R-:W-:Y:S02]  /*0720*/  VOTEU.ALL UP4, P0 ;  /* 0x00000000003f7886 */ /* 0x000fe40000080000 */
[----:B------:R-:W1:Y:S01]  /*0730*/  @!UP0 S2UR UR9, SR_CgaCtaId ;  /* 0x00000000000989c3 */ /* 0x000e620000008800 */
[----:B------:R-:W-:Y:S01]  /*0740*/  @!UP0 UMOV UR8, 0x400 ;  /* 0x0000040000088882 */ /* 0x000fe20000000000 */
[----:B------:R-:W-:-:S04]  /*0750*/  @!UP0 UIADD3 UR4, -UR4, 0x100000, URZ ;  /* 0x0010000004048890 */ /* 0x000fc8000fffe13f */
[----:B------:R-:W-:Y:S02]  /*0760*/  @!UP0 USHF.L.U32 UR5, UR4, 0xb, URZ ;  /* 0x0000000b04058899 */ /* 0x000fe4000800063f */
[----:B------:R-:W-:Y:S02]  /*0770*/  @!UP0 USHF.L.U32 UR4, UR4, 0x1, URZ ;  /* 0x0000000104048899 */ /* 0x000fe4000800063f */
[----:B-1----:R-:W-:Y:S01]  /*0780*/  @!UP0 ULEA UR8, UR9, UR8, 0x18 ;  /* 0x0000000809088291 */ /* 0x002fe2000f8ec03f */
[----:B------:R-:W-:Y:S01]  /*0790*/  VOTEU.ALL UP0, P0 ;  /* 0x00000000003f7886 */ /* 0x000fe20000000000 */
[----:B------:R-:W1:Y:S10]  /*07a0*/  FENCE.VIEW.ASYNC.S ;  /* 0x00000000000073c6 */ /* 0x000e740000000000 */
[----:B-1----:R1:W1:Y:S01]  /*07b0*/  @!UP0 SYNCS.EXCH.64 URZ, [UR8+0x48090], UR4 ;  /* 0x04809004083f85b2 */ /* 0x0022620008000100 */
[----:B------:R1:W1:Y:S01]  /*07c0*/  @!UP2 SYNCS.EXCH.64 URZ, [UR8+0x48098], UR4 ;  /* 0x04809804083fa5b2 */ /* 0x0002620008000100 */
[----:B------:R1:W1:Y:S01]  /*07d0*/  @!UP3 SYNCS.EXCH.64 URZ, [UR8+0x480a0], UR4 ;  /* 0x0480a004083fb5b2 */ /* 0x0002620008000100 */
[----:B------:R1:W1:Y:S01]  /*07e0*/  @!UP4 SYNCS.EXCH.64 URZ, [UR8+0x480a8], UR4 ;  /* 0x0480a804083fc5b2 */ /* 0x0002620008000100 */
[----:B------:R-:W-:Y:S01]  /*07f0*/  NOP ;  /* 0x0000000000007918 */ /* 0x000fe20000000000 */
[----:B------:R-:W-:Y:S05]  /*0800*/  @P2 BRA `(.L_x_5) ;  /* 0x0000000000582947 */ /* 0x000fea0003800000 */
[----:B-1----:R-:W1:Y:S01]  /*0810*/  S2UR UR5, SR_CgaCtaId ;  /* 0x00000000000579c3 */ /* 0x002e620000008800 */
[----:B------:R-:W-:Y:S01]  /*0820*/  UMOV UR4, 0x400 ;  /* 0x0000040000047882 */ /* 0x000fe20000000000 */
[----:B------:R-:W-:Y:S01]  /*0830*/  UMOV UR8, 0x20 ;  /* 0x0000002000087882 */ /* 0x000fe20000000000 */
[----:B------:R-:W-:Y:S01]  /*0840*/  UMOV UR9, 0x80 ;  /* 0x0000008000097882 */ /* 0x000fe20000000000 */
[----:B------:R-:W-:Y:S01]  /*0850*/  ELECT P0, URZ, PT ;  /* 0x00000000003f782f */ /* 0x000fe20003800000 */
[----:B-1----:R-:W-:Y:S02]  /*0860*/  ULEA UR11, UR5, UR4, 0x18 ;  /* 0x00000004050b7291 */ /* 0x002fe4000f8ec03f */
[----:B------:R-:W-:-:S04]  /*0870*/  UIADD3 UR4, -UR8, 0x100000, URZ ;  /* 0x0010000008047890 */ /* 0x000fc8000fffe13f */
[----:B------:R-:W-:Y:S02]  /*0880*/  USHF.L.U32 UR5, UR4, 0xb, URZ ;  /* 0x0000000b04057899 */ /* 0x000fe4000800063f */
[----:B------:R-:W-:Y:S02]  /*0890*/  USHF.L.U32 UR4, UR4, 0x1, URZ ;  /* 0x0000000104047899 */ /* 0x000fe4000800063f */
        /* <DEDUP_REMOVED lines=13> */
.L_x_5:
[----:B------:R-:W-:Y:S01]  /*0970*/  ISETP.NE.AND P0, PT, RZ, UR38, PT ;  /* 0x00000026ff007c0c */ /* 0x000fe2000bf05270 */
[----:B------:R-:W-:Y:S01]  /*0980*/  NOP ;  /* 0x0000000000007918 */ /* 0x000fe20000000000 */
[----:B------:R-:W-:Y:S01]  /*0990*/  MOV R2, UR7 ;  /* 0x0000000700027c02 */ /* 0x000fe20008000f00 */
[----:B-1234-:R-:W-:Y:S03]  /*09a0*/  BAR.SYNC.DEFER_BLOCKING 0x0 ;  /* 0x0000000000007b1d */ /* 0x01efe60000010000 */
[----:B------:R-:W-:-:S07]  /*09b0*/  ISETP.EQ.AND P2, PT, R2, 0x1, P1 ;  /* 0x000000010200780c */ /* 0x000fce0000f42270 */
[----:B------:R-:W-:Y:S06]  /*09c0*/  @!P0 BRA `(.L_x_6) ;  /* 0x000000c800248947 */ /* 0x000fec0003800000 */
[----:B------:R-:W-:-:S06]  /*09d0*/  UISETP.GT.U32.AND UP0, UPT, UR10, 0x3, UPT ;  /* 0x000000030a00788c */ /* 0x000fcc000bf04070 */
[----:B------:R-:W-:-:S13]  /*09e0*/  PLOP3.LUT P0, PT, PT, PT, UP0, 0x80, 0x0 ;  /* 0x000000000000781c */ /* 0x000fda0003f0f008 */
[----:B------:R-:W-:Y:S05]  /*09f0*/  @P0 EXIT ;  /* 0x000000000000094d */ /* 0x000fea0003800000 */
.L_x_7:
[----:B------:R-:W-:-:S08]  /*0a00*/  NOP ;  /* 0x0000000000007918 */ /* 0x000fd00000000000 */
[----:B------:R-:W1:Y:S02]  /*0a10*/  USETMAXREG.TRY_ALLOC.CTAPOOL UP0, 0xf0 ;  /* 0x000000f0000079c8 */ /* 0x000e640008000600 */
[----:B-1----:R-:W-:-:S13]  /*0a20*/  PLOP3.LUT P0, PT, PT, PT, UP0, 0x80, 0x0 ;  /* 0x000000000000781c */ /* 0x002fda0003f0f008 */
[----:B------:R-:W-:Y:S05]  /*0a30*/  @!P0 BRA `(.L_x_7) ;  /* 0xfffffffc00f08947 */ /* 0x000fea000383ffff */
[----:B------:R-:W-:Y:S01]  /*0a40*/  UISETP.NE.AND UP0, UPT, UR38, 0x1, UPT ;  /* 0x000000012600788c */ /* 0x000fe2000bf05270 */
[----:B------:R-:W1:Y:S01]  /*0a50*/  S2UR UR7, SR_CTAID.X ;  /* 0x00000000000779c3 */ /* 0x000e620000002500 */
[----:B------:R-:W-:Y:S01]  /*0a60*/  UMOV UR4, URZ ;  /* 0x0000003f00047c82 */ /* 0x000fe20008000000 */
[----:B------:R-:W-:-:S03]  /*0a70*/  UMOV UR5, URZ ;  /* 0x0000003f00057c82 */ /* 0x000fc60008000000 */
[----:B------:R-:W-:-:S13]  /*0a80*/  PLOP3.LUT P0, PT, PT, PT, UP0, 0x80, 0x0 ;  /* 0x000000000000781c */ /* 0x000fda0003f0f008 */
[----:B------:R-:W-:Y:S05]  /*0a90*/  @!P0 BRA `(.L_x_8) ;  /* 0x00000000003c8947 */ /* 0x000fea0003800000 */
[----:B------:R-:W-:Y:S01]  /*0aa0*/  UISETP.NE.AND UP0, UPT, UR38, 0x2, UPT ;  /* 0x000000022600788c */ /* 0x000fe2000bf05270 */
[----:B------:R-:W-:-:S05]  /*0ab0*/  UMOV UR5, 0x1 ;  /* 0x0000000100057882 */ /* 0x000fca0000000000 */
[----:B------:R-:W-:-:S13]  /*0ac0*/  PLOP3.LUT P1, PT, PT, PT, UP0, 0x80, 0x0 ;  /* 0x000000000000781c */ /* 0x000fda0003f2f008 */
[----:B------:R-:W-:Y:S05]  /*0ad0*/  @!P1 BRA `(.L_x_8) ;  /* 0x00000000002c9947 */ /* 0x000fea0003800000 */
[----:B------:R-:W-:-:S06]  /*0ae0*/  UISETP.NE.AND UP0, UPT, UR38, 0x3, UPT ;  /* 0x000000032600788c */ /* 0x000fcc000bf05270 */
[----:B------:R-:W-:-:S13]  /*0af0*/  PLOP3.LUT P1, PT, PT, PT, UP0, 0x80, 0x0 ;  /* 0x000000000000781c */ /* 0x000fda0003f2f008 */
[----:B------:R-:W-:Y:S05]  /*0b00*/  @!P1 BRA `(.L_x_9) ;  /* 0x0000000000189947 */ /* 0x000fea0003800000 */
[----:B------:R-:W-:-:S11]  /*0b10*/  UISETP.NE.AND UP0, UPT, UR38, 0x4, UPT ;  /* 0x000000042600788c */ /* 0x000fd6000bf05270 */
[----:B------:R-:W-:Y:S01]  /*0b20*/  @!UP0 UMOV UR4, 0x1 ;  /* 0x0000000100048882 */ /* 0x000fe20000000000 */
[----:B------:R-:W-:Y:S01]  /*0b30*/  @!UP0 UMOV UR5, 0x1 ;  /* 0x0000000100058882 */ /* 0x000fe20000000000 */
[----:B------:R-:W-:Y:S01]  /*0b40*/  @UP0 UMOV UR4, URZ ;  /* 0x0000003f00040c82 */ /* 0x000fe20008000000 */
[----:B------:R-:W-:Y:S01]  /*0b50*/  @UP0 UMOV UR5, URZ ;  /* 0x0000003f00050c82 */ /* 0x000fe20008000000 */
[----:B------:R-:W-:Y:S05]  /*0b60*/  BRA `(.L_x_8) ;  /* 0x0000000000087947 */ /* 0x000fea0003800000 */
.L_x_9:
[----:B------:R-:W-:Y:S01]  /*0b70*/  UMOV UR4, 0x1 ;  /* 0x0000000100047882 */ /* 0x000fe20000000000 */
[----:B------:R-:W-:-:S05]  /*0b80*/  UMOV UR5, URZ ;  /* 0x0000003f00057c82 */ /* 0x000fca0008000000 */
.L_x_8:
[----:B------:R-:W-:Y:S05]  /*0b90*/  @!P0 BRA `(.L_x_10) ;  /* 0x0000000000408947 */ /* 0x000fea0003800000 */
[----:B------:R-:W-:-:S06]  /*0ba0*/  UISETP.NE.AND UP0, UPT, UR38, 0x2, UPT ;  /* 0x000000022600788c */ /* 0x000fcc000bf05270 */
[----:B------:R-:W-:-:S13]  /*0bb0*/  PLOP3.LUT P0, PT, PT, PT, UP0, 0x80, 0x0 ;  /* 0x000000000000781c */ /* 0x000fda0003f0f008 */
[----:B------:R-:W-:Y:S05]  /*0bc0*/  @!P0 BRA `(.L_x_11) ;  /* 0x00000000002c8947 */ /* 0x000fea0003800000 */
[----:B------:R-:W-:-:S06]  /*0bd0*/  UISETP.NE.AND UP0, UPT, UR38, 0x3, UPT ;  /* 0x000000032600788c */ /* 0x000fcc000bf05270 */
[----:B------:R-:W-:-:S13]  /*0be0*/  PLOP3.LUT P0, PT, PT, PT, UP0, 0x80, 0x0 ;  /* 0x000000000000781c */ /* 0x000fda0003f0f008 */
[----:B------:R-:W-:Y:S05]  /*0bf0*/  @!P0 BRA `(.L_x_12) ;  /* 0x0000000000188947 */ /* 0x000fea0003800000 */
[----:B------:R-:W-:Y:S01]  /*0c00*/  UISETP.NE.AND UP0, UPT, UR38, 0x4, UPT ;  /* 0x000000042600788c */ /* 0x000fe2000bf05270 */
[----:B-1----:R-:W-:-:S05]  /*0c10*/  UMOV UR37, UR7 ;  /* 0x0000000700257c82 */ /* 0x002fca0008000000 */
[----:B------:R-:W-:-:S13]  /*0c20*/  PLOP3.LUT P0, PT, PT, PT, UP0, 0x80, 0x0 ;  /* 0x000000000000781c */ /* 0x000fda0003f0f008 */
[----:B------:R-:W-:Y:S05]  /*0c30*/  @P0 BRA `(.L_x_13) ;  /* 0x00000000001c0947 */ /* 0x000fea0003800000 */
[----:B------:R-:W-:Y:S01]  /*0c40*/  ULEA UR37, UR7, 0x3, 0x1 ;  /* 0x0000000307257891 */ /* 0x000fe2000f8e083f */
[----:B------:R-:W-:Y:S11]  /*0c50*/  BRA `(.L_x_13) ;  /* 0x0000000000147947 */ /* 0x000ff60003800000 */
.L_x_12:
[----:B-1----:R-:W-:Y:S01]  /*0c60*/  ULEA UR37, UR7, 0x2, 0x1 ;  /* 0x0000000207257891 */ /* 0x002fe2000f8e083f */
[----:B------:R-:W-:Y:S11]  /*0c70*/  BRA `(.L_x_13) ;  /* 0x00000000000c7947 */ /* 0x000ff60003800000 */
.L_x_11:
[----:B-1----:R-:W-:Y:S01]  /*0c80*/  ULEA UR37, UR7, 0x1, 0x1 ;  /* 0x0000000107257891 */ /* 0x002fe2000f8e083f */
[----:B------:R-:W-:Y:S11]  /*0c90*/  BRA `(.L_x_13) ;  /* 0x0000000000047947 */ /* 0x000ff60003800000 */
.L_x_10:
[----:B-1----:R-:W-:-:S12]  /*0ca0*/  USHF.L.U32 UR37, UR7, 0x1, URZ ;  /* 0x0000000107257899 */ /* 0x002fd8000800063f */
.L_x_13:
[----:B------:R-:W1:Y:S01]  /*0cb0*/  LDC R2, c[0x0][0x28c] ;  /* 0x0000a300ff027b82 */ /* 0x000e620000000800 */
[----:B------:R-:W-:Y:S01]  /*0cc0*/  ULOP3.LUT UR8, UR6, 0x1, URZ, 0xfc, !UPT ;  /* 0x0000000106087892 */ /* 0x000fe2000f8efc3f */
[----:B------:R-:W-:Y:S01]  /*0cd0*/  SHF.R.S32.HI R3, RZ, 0x1f, R0 ;  /* 0x0000001fff037819 */ /* 0x000fe20000011400 */
[----:B------:R-:W-:Y:S02]  /*0ce0*/  ULEA UR7, UR7, 0xff, 0x7 ;  /* 0x000000ff07077891 */ /* 0x000fe4000f8e383f */
[----:B------:R-:W-:Y:S01]  /*0cf0*/  UISETP.NE.AND UP0, UPT, UR8, 0x3, UPT ;  /* 0x000000030800788c */ /* 0x000fe2000bf05270 */
[----:B------:R-:W-:Y:S01]  /*0d00*/  LEA.HI R3, R3, R0, RZ, 0x7 ;  /* 0x0000000003037211 */ /* 0x000fe200078f38ff */
[----:B------:R-:W-:-:S03]  /*0d10*/  USHF.R.U32.HI UR7, URZ, 0x7, UR7 ;  /* 0x000000073f077899 */ /* 0x000fc60008011607 */
[----:B------:R-:W-:Y:S02]  /*0d20*/  LOP3.LUT R3, R3, 0xffffff80, RZ, 0xc0, !PT ;  /* 0xffffff8003037812 */ /* 0x000fe400078ec0ff */
[----:B------:R-:W-:Y:S02]  /*0d30*/  PLOP3.LUT P0, PT, PT, PT, UP0, 0x80, 0x0 ;  /* 0x000000000000781c */ /* 0x000fe40003f0f008 */
[----:B------:R-:W-:Y:S02]  /*0d40*/  IADD3 R3, -R3, R0, RZ ;  /* 0x0000000003037210 */ /* 0x000fe40007ffe1ff */
[----:B-1----:R-:W-:-:S04]  /*0d50*/  IADD3 R2, R2, 0x7f, RZ ;  /* 0x0000007f02027810 */ /* 0x002fc80007ffe0ff */
[----:B------:R-:W-:-:S04]  /*0d60*/  SHF.R.S32.HI R5, RZ, 0x1f, R2 ;  /* 0x0000001fff057819 */ /* 0x000fc80000011402 */
[----:B------:R-:W-:-:S04]  /*0d70*/  LEA.HI R5, R5, R2, RZ, 0x7 ;  /* 0x0000000205057211 */ /* 0x000fc800078f38ff */
[----:B------:R-:W-:-:S04]  /*0d80*/  SHF.R.S32.HI R5, RZ, 0x7, R5 ;  /* 0x00000007ff057819 */ /* 0x000fc80000011405 */
[----:B------:R-:W-:Y:S01]  /*0d90*/  VIMNMX R8, R5, UR7, PT ;  /* 0x0000000705087c48 */ /* 0x000fe2000bfe0100 */
[----:B------:R-:W-:Y:S06]  /*0da0*/  @!P0 BRA `(.L_x_14) ;  /* 0x0000000000048947 */ /* 0x000fec0003800000 */
[----:B------:R-:W-:Y:S01]  /*0db0*/  BPT.TRAP 0x1 ;  /* 0x000000040000795c */ /* 0x000fe20000300000 */
.L_x_14:
[----:B------:R-:W1:Y:S01]  /*0dc0*/  S2UR UR7, SR_CgaCtaId ;  /* 0x00000000000779c3 */ /* 0x000e620000008800 */
[----:B------:R-:W-:Y:S01]  /*0dd0*/  UMOV UR36, 0x400 ;  /* 0x0000040000247882 */ /* 0x000fe20000000000 */
[----:B------:R-:W-:Y:S02]  /*0de0*/  MOV R6, UR4 ;  /* 0x0000000400067c02 */ /* 0x000fe40008000f00 */
[----:B------:R-:W-:Y:S02]  /*0df0*/  SHF.R.S32.HI R0, RZ, 0x1f, R3 ;  /* 0x0000001fff007819 */ /* 0x000fe40000011403 */
[----:B------:R-:W-:Y:S02]  /*0e00*/  SHF.L.U32 R6, R6, 0x1f, RZ ;  /* 0x0000001f06067819 */ /* 0x000fe400000006ff */
[CC--:B------:R-:W-:Y:S02]  /*0e10*/  LEA.HI R2, R0.reuse, R3.reuse, RZ, 0x2 ;  /* 0x0000000300027211 */ /* 0x0c0fe400078f10ff */
[----:B------:R-:W-:-:S02]  /*0e20*/  LEA.HI R0, R0, R3, RZ, 0x5 ;  /* 0x0000000300007211 */ /* 0x000fc400078f28ff */
[--C-:B------:R-:W-:Y:S02]  /*0e30*/  SHF.R.S32.HI R4, RZ, 0x2, R2.reuse ;  /* 0x00000002ff047819 */ /* 0x100fe40000011402 */
[----:B------:R-:W-:Y:S02]  /*0e40*/  SHF.R.S32.HI R5, RZ, 0x1f, R2 ;  /* 0x0000001fff057819 */ /* 0x000fe40000011402 */
[----:B------:R-:W-:Y:S02]  /*0e50*/  LOP3.LUT R2, R2, 0x7ffffffc, RZ, 0xc0, !PT ;  /* 0x7ffffffc02027812 */ /* 0x000fe400078ec0ff */
[----:B------:R-:W-:Y:S02]  /*0e60*/  LEA.HI R5, R5, R4, RZ, 0x3 ;  /* 0x0000000405057211 */ /* 0x000fe400078f18ff */
[----:B------:R-:W-:Y:S02]  /*0e70*/  SHF.R.S32.HI R0, RZ, 0x5, R0 ;  /* 0x00000005ff007819 */ /* 0x000fe40000011400 */
[----:B------:R-:W-:Y:S01]  /*0e80*/  LOP3.LUT R5, R5, 0xfffffff8, RZ, 0xc0, !PT ;  /* 0xfffffff805057812 */ /* 0x000fe200078ec0ff */
[----:B-1----:R-:W-:Y:S01]  /*0e90*/  ULEA UR36, UR7, UR36, 0x18 ;  /* 0x0000002407247291 */ /* 0x002fe2000f8ec03f */
[----:B------:R-:W-:-:S02]  /*0ea0*/  IADD3 R2, R3, -R2, RZ ;  /* 0x8000000203027210 */ /* 0x000fc40007ffe0ff */
[----:B------:R-:W-:Y:S01]  /*0eb0*/  IADD3 R5, R4, -R5, RZ ;  /* 0x8000000504057210 */ /* 0x000fe20007ffe0ff */
[----:B------:R-:W-:Y:S01]  /*0ec0*/  ULEA UR7, UR5, UR36, 0x3 ;  /* 0x0000002405077291 */ /* 0x000fe2000f8e183f */
[----:B------:R-:W-:Y:S02]  /*0ed0*/  MOV R7, UR37 ;  /* 0x0000002500077c02 */ /* 0x000fe40008000f00 */
[----:B------:R-:W-:-:S06]  /*0ee0*/  LEA R0, R0, R5, 0x4 ;  /* 0x0000000500007211 */ /* 0x000fcc00078e20ff */
[----:B------:R-:W1:Y:S02]  /*0ef0*/  SYNCS.PHASECHK.TRANS64.TRYWAIT P1, [UR7+0x48050], R6 ;  /* 0x04805006ff0075a7 */ /* 0x000e640008020147 */
[----:B-1----:R-:W-:Y:S05]  /*0f00*/  @!P1 BRA `(.L_x_15) ;  /* 0x000000d8003c9947 */ /* 0x002fea0003800000 */
.L_x_109:
[----:B------:R-:W-:Y:S02]  /*0f10*/  SHF.L.U32 R5, R2, 0x1, RZ ;  /* 0x0000000102057819 */ /* 0x000fe400000006ff */
[----:B------:R-:W-:Y:S01]  /*0f20*/  LEA R0, R7, R0, 0x6 ;  /* 0x0000000007007211 */ /* 0x000fe200078e30ff */
[----:B------:R-:W-:Y:S06]  /*0f30*/  @!P0 BRA `(.L_x_16) ;  /* 0x0000000000048947 */ /* 0x000fec0003800000 */
[----:B------:R-:W-:Y:S01]  /*0f40*/  BPT.TRAP 0x1 ;  /* 0x000000040000795c */ /* 0x000fe20000300000 */
.L_x_16:
[----:B-1----:R-:W-:Y:S01]  /*0f50*/  SHF.L.U32 R6, RZ, 0x1f, RZ ;  /* 0x0000001fff067819 */ /* 0x002fe200000006ff */
[----:B------:R-:W-:Y:S01]  /*0f60*/  UIADD3 UR7, UR36, 0x48090, URZ ;  /* 0x0004809024077890 */ /* 0x000fe2000fffe03f */
[----:B------:R-:W-:Y:S02]  /*0f70*/  ISETP.NE.AND P2, PT, RZ, UR10, PT ;  /* 0x0000000aff007c0c */ /* 0x000fe4000bf45270 */
[----:B------:R-:W1:Y:S02]  /*0f80*/  SYNCS.PHASECHK.TRANS64.TRYWAIT P1, [UR36+0x48000], R6 ;  /* 0x04800006ff0075a7 */ /* 0x000e640008020164 */
[----:B-1----:R-:W-:Y:S09]  /*0f90*/  @!P1 BRA `(.L_x_17) ;  /* 0x000000d800309947 */ /* 0x002ff20003800000 */
.L_x_110:
[----:B------:R-:W-:Y:S01]  /*0fa0*/  ULEA UR39, UR38, UR7, 0x3 ;  /* 0x0000000726277291 */ /* 0x000fe2000f8e183f */
[----:B------:R-:W-:-:S04]  /*0fb0*/  SEL R2, RZ, 0x1, P2 ;  /* 0x00000001ff027807 */ /* 0x000fc80001000000 */
[----:B------:R-:W-:-:S04]  /*0fc0*/  SHF.L.U32 R2, R2, 0x1f, RZ ;  /* 0x0000001f02027819 */ /* 0x000fc800000006ff */
[----:B------:R-:W2:Y:S02]  /*0fd0*/  SYNCS.PHASECHK.TRANS64.TRYWAIT P1, [UR39+-0x8], R2 ;  /* 0xfffff802ff0075a7 */ /* 0x000ea40008020167 */
[----:B--2---:R-:W-:Y:S05]  /*0fe0*/  @!P1 BRA `(.L_x_18) ;  /* 0x000000d800349947 */ /* 0x004fea0003800000 */
.L_x_111:
[----:B------:R-:W-:Y:S01]  /*0ff0*/  USHF.R.U32.HI UR4, URZ, 0x4, UR36 ;  /* 0x000000043f047899 */ /* 0x000fe20008011624 */
[----:B------:R-:W-:Y:S01]  /*1000*/  WARPGROUP.ARRIVE ;  /* 0x00000000000079c5 */ /* 0x000fe20000000000 */
[----:B------:R-:W-:Y:S01]  /*1010*/  UIADD3 UR8, UR36, 0xc000, URZ ;  /* 0x0000c00024087890 */ /* 0x000fe2000fffe03f */
[C---:B-1----:R-:W-:Y:S01]  /*1020*/  IADD3 R3, R5.reuse, 0x8, RZ ;  /* 0x0000000805037810 */ /* 0x042fe20007ffe0ff */
[----:B------:R-:W-:Y:S01]  /*1030*/  ULOP3.LUT UR4, UR4, 0x3fff, URZ, 0xc0, !UPT ;  /* 0x00003fff04047892 */ /* 0x000fe2000f8ec03f */
[C---:B------:R-:W-:Y:S01]  /*1040*/  ISETP.GE.AND P1, PT, R0.reuse, R5, PT ;  /* 0x000000050000720c */ /* 0x040fe20003f26270 */
[----:B------:R-:W-:Y:S01]  /*1050*/  USHF.R.U32.HI UR8, URZ, 0x4, UR8 ;  /* 0x000000043f087899 */ /* 0x000fe20008011608 */
[C---:B------:R-:W-:Y:S01]  /*1060*/  ISETP.GE.AND P2, PT, R0.reuse, R3, PT ;  /* 0x000000030000720c */ /* 0x040fe20003f46270 */
[----:B------:R-:W-:Y:S01]  /*1070*/  ULOP3.LUT UR4, UR4, 0x10000, URZ, 0xfc, !UPT ;  /* 0x0001000004047892 */ /* 0x000fe2000f8efc3f */
[C---:B------:R-:W-:Y:S01]  /*1080*/  IADD3 R3, R5.reuse, 0x11, RZ ;  /* 0x0000001105037810 */ /* 0x040fe20007ffe0ff */
[----:B------:R-:W-:Y:S01]  /*1090*/  ULOP3.LUT UR57, UR8, 0x3fff, URZ, 0xc0, !UPT ;  /* 0x00003fff08397892 */ /* 0x000fe2000f8ec03f */
[C---:B------:R-:W-:Y:S01]  /*10a0*/  IADD3 R7, R5.reuse, 0x9, RZ ;  /* 0x0000000905077810 */ /* 0x040fe20007ffe0ff */
[----:B------:R-:W-:Y:S01]  /*10b0*/  UIMAD UR4, UR5, 0x600, UR4 ;  /* 0x00000600050478a4 */ /* 0x000fe2000f8e0204 */
[C---:B------:R-:W-:Y:S01]  /*10c0*/  ISETP.GE.AND P5, PT, R0.reuse, R3, PT ;  /* 0x000000030000720c */ /* 0x040fe20003fa6270 */
[----:B------:R-:W-:Y:S01]  /*10d0*/  ULOP3.LUT UR56, UR57, 0x10000, URZ, 0xfc, !UPT ;  /* 0x0001000039387892 */ /* 0x000fe2000f8efc3f */
[C---:B------:R-:W-:Y:S01]  /*10e0*/  IADD3 R3, R5.reuse, 0x18, RZ ;  /* 0x0000001805037810 */ /* 0x040fe20007ffe0ff */
[----:B------:R-:W-:Y:S01]  /*10f0*/  UMOV UR5, 0x40000040 ;  /* 0x4000004000057882 */ /* 0x000fe20000000000 */
[----:B------:R-:W-:Y:S01]  /*1100*/  UMOV UR15, 0x40000040 ;  /* 0x40000040000f7882 */ /* 0x000fe20000000000 */
[----:B------:R-:W-:Y:S01]  /*1110*/  UMOV UR13, UR5 ;  /* 0x00000005000d7c82 */ /* 0x000fe20008000000 */
[----:B------:R-:W-:Y:S01]  /*1120*/  UMOV UR12, UR4 ;  /* 0x00000004000c7c82 */ /* 0x000fe20008000000 */
[----:B------:R-:W-:Y:S01]  /*1130*/  UIADD3 UR8, UR4, 0x2, URZ ;  /* 0x0000000204087890 */ /* 0x000fe2000fffe03f */
[C---:B------:R-:W-:Y:S01]  /*1140*/  ISETP.GT.AND P6, PT, R0.reuse, R5, PT ;  /* 0x000000050000720c */ /* 0x040fe20003fc4270 */
[----:B------:R-:W-:Y:S01]  /*1150*/  UMOV UR14, UR56 ;  /* 0x00000038000e7c82 */ /* 0x000fe20008000000 */
[----:B------:R-:W-:Y:S01]  /*1160*/  UMOV UR9, 0x40000040 ;  /* 0x4000004000097882 */ /* 0x000fe20000000000 */
[----:B------:R-:W-:Y:S01]  /*1170*/  HGMMA.64x128x16.F32 R24, gdesc[UR12], RZ, !UPT, gsb0 ;  /* 0x01e000000c1879f0 */ /* 0x000fe2000c0008ff */
[----:B------:R-:W-:Y:S01]  /*1180*/  UIADD3 UR14, UR56, 0x2, URZ ;  /* 0x00000002380e7890 */ /* 0x000fe2000fffe03f */
[C---:B------:R-:W-:Y:S01]  /*1190*/  ISETP.GE.AND P3, PT, R0.reuse, R7, PT ;  /* 0x000000070000720c */ /* 0x040fe20003f66270 */
[----:B------:R-:W-:Y:S01]  /*11a0*/  UMOV UR12, UR8 ;  /* 0x00000008000c7c82 */ /* 0x000fe20008000000 */
[----:B------:R-:W-:Y:S01]  /*11b0*/  UMOV UR13, UR9 ;  /* 0x00000009000d7c82 */ /* 0x000fe20008000000 */
[----:B------:R-:W-:Y:S01]  /*11c0*/  UMOV UR15, 0x40000040 ;  /* 0x40000040000f7882 */ /* 0x000fe20000000000 */
[----:B------:R-:W-:Y:S01]  /*11d0*/  UIADD3 UR16, UR4, 0x6, URZ ;  /* 0x0000000604107890 */ /* 0x000fe2000fffe03f */
[C---:B------:R-:W-:Y:S01]  /*11e0*/  IADD3 R9, R5.reuse, 0x10, RZ ;  /* 0x0000001005097810 */ /* 0x040fe20007ffe0ff */
[----:B------:R-:W-:Y:S01]  /*11f0*/  UIADD3 UR18, UR56, 0x6, URZ ;  /* 0x0000000638127890 */ /* 0x000fe2000fffe03f */
[----:B------:R-:W-:Y:S01]  /*1200*/  IADD3 R7, R5, 0x20, RZ ;  /* 0x0000002005077810 */ /* 0x000fe20007ffe0ff */
[----:B------:R-:W-:Y:S01]  /*1210*/  UMOV UR17, 0x40000040 ;  /* 0x4000004000117882 */ /* 0x000fe20000000000 */
[----:B------:R-:W-:Y:S01]  /*1220*/  UMOV UR19, 0x40000040 ;  /* 0x4000004000137882 */ /* 0x000fe20000000000 */
[----:B------:R-:W-:Y:S01]  /*1230*/  UIADD3 UR20, UR4, 0x200, URZ ;  /* 0x0000020004147890 */ /* 0x000fe2000fffe03f */
[C---:B------:R-:W-:Y:S01]  /*1240*/  IADD3 R2, R0.reuse, 0x8, RZ ;  /* 0x0000000800027810 */ /* 0x040fe20007ffe0ff */
[----:B------:R-:W-:Y:S01]  /*1250*/  UIADD3 UR22, UR56, 0x400, URZ ;  /* 0x0000040038167890 */ /* 0x000fe2000fffe03f */
[----:B------:R-:W-:Y:S01]  /*1260*/  ISETP.GE.AND P4, PT, R0, R9, PT ;  /* 0x000000090000720c */ /* 0x000fe20003f86270 */
[----:B------:R-:W-:Y:S01]  /*1270*/  UMOV UR21, 0x40000040 ;  /* 0x4000004000157882 */ /* 0x000fe20000000000 */
[----:B------:R-:W-:Y:S01]  /*1280*/  UMOV UR23, 0x40000040 ;  /* 0x4000004000177882 */ /* 0x000fe20000000000 */
[----:B------:R-:W-:-:S02]  /*1290*/  UIADD3 UR24, UR4, 0x202, URZ ;  /* 0x0000020204187890 */ /* 0x000fc4000fffe03f */
[----:B------:R-:W-:Y:S01]  /*12a0*/  UIADD3 UR26, UR56, 0x402, URZ ;  /* 0x00000402381a7890 */ /* 0x000fe2000fffe03f */
[----:B------:R-:W-:Y:S01]  /*12b0*/  UMOV UR25, 0x40000040 ;  /* 0x4000004000197882 */ /* 0x000fe20000000000 */
[----:B------:R-:W-:Y:S01]  /*12c0*/  UMOV UR27, 0x40000040 ;  /* 0x40000040001b7882 */ /* 0x000fe20000000000 */
[----:B------:R-:W-:Y:S02]  /*12d0*/  UIADD3 UR28, UR4, 0x204, URZ ;  /* 0x00000204041c7890 */ /* 0x000fe4000fffe03f */
[----:B------:R-:W-:Y:S01]  /*12e0*/  UIADD3 UR30, UR56, 0x404, URZ ;  /* 0x00000404381e7890 */ /* 0x000fe2000fffe03f */
[----:B------:R-:W-:Y:S01]  /*12f0*/  UMOV UR29, 0x40000040 ;  /* 0x40000040001d7882 */ /* 0x000fe20000000000 */
[----:B------:R-:W-:Y:S01]  /*1300*/  UMOV UR31, 0x40000040 ;  /* 0x40000040001f7882 */ /* 0x000fe20000000000 */
[----:B------:R-:W-:Y:S02]  /*1310*/  UIADD3 UR32, UR4, 0x206, URZ ;  /* 0x0000020604207890 */ /* 0x000fe4000fffe03f */
[----:B------:R-:W-:Y:S01]  /*1320*/  UIADD3 UR34, UR56, 0x406, URZ ;  /* 0x0000040638227890 */ /* 0x000fe2000fffe03f */
        /* <DEDUP_REMOVED lines=18> */
[----:B------:R-:W-:Y:S01]  /*1450*/  ULDC UR11, c[0x0][0x604] ;  /* 0x00018100000b7ab9 */ /* 0x000fe20000000800 */
[----:B------:R-:W-:-:S04]  /*1460*/  USHF.L.U32 UR10, UR10, 0x3, URZ ;  /* 0x000000030a0a7899 */ /* 0x000fc8000800063f */
[----:B------:R-:W-:Y:S01]  /*1470*/  ULOP3.LUT UR10, UR10, 0x8, URZ, 0xc, !UPT ;  /* 0x000000080a0a7892 */ /* 0x000fe2000f8e0c3f */
[----:B------:R-:W-:Y:S02]  /*1480*/  WARPGROUP.DEPBAR.LE gsb0, 0x0 ;  /* 0x00008000000079c5 */ /* 0x000fe40000010000 */
[----:B------:R-:W-:-:S06]  /*1490*/  WARPGROUP.ARRIVE ;  /* 0x00000000000079c5 */ /* 0x000fcc0000000000 */
[----:B------:R-:W-:Y:S01]  /*14a0*/  HGMMA.64x128x16.F32 R24, gdesc[UR12], R24, gsb0 ;  /* 0x01e000000c1879f0 */ /* 0x000fe20008000818 */
[----:B------:R-:W-:Y:S02]  /*14b0*/  UIADD3 UR12, UR4, 0x4, URZ ;  /* 0x00000004040c7890 */ /* 0x000fe4000fffe03f */
[----:B------:R-:W-:Y:S01]  /*14c0*/  UIADD3 UR14, UR56, 0x4, URZ ;  /* 0x00000004380e7890 */ /* 0x000fe2000fffe03f */
[----:B------:R-:W-:Y:S01]  /*14d0*/  UMOV UR13, 0x40000040 ;  /* 0x40000040000d7882 */ /* 0x000fe20000000000 */
[----:B------:R-:W-:Y:S01]  /*14e0*/  UMOV UR15, 0x40000040 ;  /* 0x40000040000f7882 */ /* 0x000fe20000000000 */
[----:B------:R-:W-:Y:S02]  /*14f0*/  WARPGROUP.DEPBAR.LE gsb0, 0x0 ;  /* 0x00008000000079c5 */ /* 0x000fe40000010000 */
[----:B------:R-:W-:-:S06]  /*1500*/  WARPGROUP.ARRIVE ;  /* 0x00000000000079c5 */ /* 0x000fcc0000000000 */
[----:B------:R-:W-:Y:S01]  /*1510*/  HGMMA.64x128x16.F32 R24, gdesc[UR12], R24, gsb0 ;  /* 0x01e000000c1879f0 */ /* 0x000fe20008000818 */
[----:B------:R-:W-:Y:S02]  /*1520*/  ULDC UR14, c[0x0][0x604] ;  /* 0x00018100000e7ab9 */ /* 0x000fe40000000800 */
[----:B------:R-:W-:Y:S02]  /*1530*/  WARPGROUP.DEPBAR.LE gsb0, 0x0 ;  /* 0x00008000000079c5 */ /* 0x000fe40000010000 */
[----:B------:R-:W-:-:S07]  /*1540*/  WARPGROUP.ARRIVE ;  /* 0x00000000000079c5 */ /* 0x000fce0000000000 */
[----:B------:R-:W-:Y:S03]  /*1550*/  HGMMA.64x128x16.F32 R24, gdesc[UR16], R24, gsb0 ;  /* 0x01e00000101879f0 */ /* 0x000fe60008000818 */
        /* <DEDUP_REMOVED lines=25> */
[----:B------:R-:W-:Y:S02]  /*16f0*/  FSEL R24, R24, -INF , P1 ;  /* 0xff80000018187808 */ /* 0x000fe40000800000 */
[----:B------:R-:W-:Y:S02]  /*1700*/  FSEL R30, R30, -INF , P1 ;  /* 0xff8000001e1e7808 */ /* 0x000fe40000800000 */
[----:B------:R-:W-:Y:S02]  /*1710*/  ISETP.GE.AND P1, PT, R0, R3, PT ;  /* 0x000000030000720c */ /* 0x000fe40003f26270 */
[----:B------:R-:W-:-:S02]  /*1720*/  IADD3 R3, R5, 0x19, RZ ;  /* 0x0000001905037810 */ /* 0x000fc40007ffe0ff */
[----:B------:R-:W-:Y:S02]  /*1730*/  FSEL R25, R25, -INF , P6 ;  /* 0xff80000019197808 */ /* 0x000fe40003000000 */
[----:B------:R-:W-:Y:S02]  /*1740*/  FSEL R31, R31, -INF , P6 ;  /* 0xff8000001f1f7808 */ /* 0x000fe40003000000 */
[----:B------:R-:W-:Y:S02]  /*1750*/  ISETP.GE.AND P6, PT, R0, R3, PT ;  /* 0x000000030000720c */ /* 0x000fe40003fc6270 */
[----:B------:R-:W-:Y:S02]  /*1760*/  FSEL R28, R28, -INF , P2 ;  /* 0xff8000001c1c7808 */ /* 0x000fe40001000000 */
[----:B------:R-:W-:Y:S02]  /*1770*/  FSEL R34, R34, -INF , P2 ;  /* 0xff80000022227808 */ /* 0x000fe40001000000 */
[----:B------:R-:W-:-:S02]  /*1780*/  ISETP.GE.AND P2, PT, R0, R7, PT ;  /* 0x000000070000720c */ /* 0x000fc40003f46270 */
[----:B------:R-:W-:Y:S02]  /*1790*/  IADD3 R7, R5, 0x28, RZ ;  /* 0x0000002805077810 */ /* 0x000fe40007ffe0ff */
[----:B------:R-:W-:Y:S02]  /*17a0*/  FSEL R36, R36, -INF , P1 ;  /* 0xff80000024247808 */ /* 0x000fe40000800000 */
[----:B------:R-:W-:Y:S02]  /*17b0*/  FSEL R42, R42, -INF , P1 ;  /* 0xff8000002a2a7808 */ /* 0x000fe40000800000 */
[----:B------:R-:W-:Y:S02]  /*17c0*/  FSEL R37, R37, -INF , P6 ;  /* 0xff80000025257808 */ /* 0x000fe40003000000 */
[----:B------:R-:W-:Y:S02]  /*17d0*/  FSEL R43, R43, -INF , P6 ;  /* 0xff8000002b2b7808 */ /* 0x000fe40003000000 */
[----:B------:R-:W-:-:S02]  /*17e0*/  ISETP.GE.AND P1, PT, R2, R5, PT ;  /* 0x000000050200720c */ /* 0x000fc40003f26270 */
[----:B------:R-:W-:Y:S02]  /*17f0*/  ISETP.GT.AND P6, PT, R2, R5, PT ;  /* 0x000000050200720c */ /* 0x000fe40003fc4270 */
[----:B------:R-:W-:Y:S02]  /*1800*/  FSEL R32, R32, -INF , P4 ;  /* 0xff80000020207808 */ /* 0x000fe40002000000 */
[----:B------:R-:W-:Y:S02]  /*1810*/  FSEL R38, R38, -INF , P4 ;  /* 0xff80000026267808 */ /* 0x000fe40002000000 */
[----:B------:R-:W-:Y:S02]  /*1820*/  ISETP.GE.AND P4, PT, R0, R7, PT ;  /* 0x000000070000720c */ /* 0x000fe40003f86270 */
[----:B------:R-:W-:Y:S02]  /*1830*/  IADD3 R7, R5, 0x31, RZ ;  /* 0x0000003105077810 */ /* 0x000fe40007ffe0ff */
[----:B------:R-:W-:-:S02]  /*1840*/  FSEL R26, R26, -INF , P1 ;  /* 0xff8000001a1a7808 */ /* 0x000fc40000800000 */
[----:B------:R-:W-:Y:S02]  /*1850*/  FSEL R27, R27, -INF , P6 ;  /* 0xff8000001b1b7808 */ /* 0x000fe40003000000 */
[----:B------:R-:W-:Y:S02]  /*1860*/  ISETP.GE.AND P1, PT, R0, R7, PT ;  /* 0x000000070000720c */ /* 0x000fe40003f26270 */
[----:B------:R-:W-:Y:S02]  /*1870*/  FMNMX R7, R26, R27, !PT ;  /* 0x0000001b1a077209 */ /* 0x000fe40007800000 */
[----:B------:R-:W-:Y:S02]  /*1880*/  FSEL R35, R35, -INF , P3 ;  /* 0xff80000023237808 */ /* 0x000fe40001800000 */
[----:B------:R-:W-:Y:S02]  /*1890*/  FMNMX R4, R30, R7, !PT ;  /* 0x000000071e047209 */ /* 0x000fe40007800000 */
[----:B------:R-:W-:-:S02]  /*18a0*/  IADD3 R3, R5, 0x21, RZ ;  /* 0x0000002105037810 */ /* 0x000fc40007ffe0ff */
[----:B------:R-:W-:Y:S02]  /*18b0*/  FMNMX R7, R31, R4, !PT ;  /* 0x000000041f077209 */ /* 0x000fe40007800000 */
[----:B------:R-:W-:Y:S02]  /*18c0*/  FSEL R29, R29, -INF , P3 ;  /* 0xff8000001d1d7808 */ /* 0x000fe40001800000 */
[----:B------:R-:W-:Y:S02]  /*18d0*/  FMNMX R4, R34, R7, !PT ;  /* 0x0000000722047209 */ /* 0x000fe40007800000 */
[----:B------:R-:W-:Y:S02]  /*18e0*/  ISETP.GE.AND P3, PT, R0, R3, PT ;  /* 0x000000030000720c */ /* 0x000fe40003f66270 */
[----:B------:R-:W-:Y:S02]  /*18f0*/  FMNMX R7, R35, R4, !PT ;  /* 0x0000000423077209 */ /* 0x000fe40007800000 */
[----:B------:R-:W-:-:S02]  /*1900*/  IADD3 R3, R5, 0x29, RZ ;  /* 0x0000002905037810 */ /* 0x000fc40007ffe0ff */
[----:B------:R-:W-:Y:S02]  /*1910*/  FSEL R39, R39, -INF , P5 ;  /* 0xff80000027277808 */ /* 0x000fe40002800000 */
[----:B------:R-:W-:Y:S02]  /*1920*/  FMNMX R4, R38, R7, !PT ;  /* 0x0000000726047209 */ /* 0x000fe40007800000 */
[----:B------:R-:W-:Y:S02]  /*1930*/  FSEL R33, R33, -INF , P5 ;  /* 0xff80000021217808 */ /* 0x000fe40002800000 */
[----:B------:R-:W-:Y:S02]  /*1940*/  ISETP.GE.AND P5, PT, R0, R3, PT ;  /* 0x000000030000720c */ /* 0x000fe40003fa6270 */
[----:B------:R-:W-:Y:S02]  /*1950*/  IADD3 R3, R5, 0x30, RZ ;  /* 0x0000003005037810 */ /* 0x000fe40007ffe0ff */
[----:B------:R-:W-:-:S02]  /*1960*/  FMNMX R7, R39, R4, !PT ;  /* 0x0000000427077209 */ /* 0x000fc40007800000 */
[----:B------:R-:W-:Y:S02]  /*1970*/  ISETP.GE.AND P6, PT, R0, R3, PT ;  /* 0x000000030000720c */ /* 0x000fe40003fc6270 */
[----:B------:R-:W-:Y:S02]  /*1980*/  FMNMX R4, R42, R7, !PT ;  /* 0x000000072a047209 */ /* 0x000fe40007800000 */
[----:B------:R-:W-:Y:S02]  /*1990*/  IADD3 R3, R5, 0x38, RZ ;  /* 0x0000003805037810 */ /* 0x000fe40007ffe0ff */
[----:B------:R-:W-:Y:S02]  /*19a0*/  FSEL R40, R40, -INF , P2 ;  /* 0xff80000028287808 */ /* 0x000fe40001000000 */
[----:B------:R-:W-:Y:S02]  /*19b0*/  FSEL R46, R46, -INF , P2 ;  /* 0xff8000002e2e7808 */ /* 0x000fe40001000000 */
[----:B------:R-:W-:-:S02]  /*19c0*/  FMNMX R7, R43, R4, !PT ;  /* 0x000000042b077209 */ /* 0x000fc40007800000 */
[----:B------:R-:W-:Y:S02]  /*19d0*/  ISETP.GE.AND P2, PT, R0, R3, PT ;  /* 0x000000030000720c */ /* 0x000fe40003f46270 */
[----:B------:R-:W-:Y:S02]  /*19e0*/  IADD3 R3, R5, 0x39, RZ ;  /* 0x0000003905037810 */ /* 0x000fe40007ffe0ff */
[----:B------:R-:W-:Y:S02]  /*19f0*/  FSEL R47, R47, -INF , P3 ;  /* 0xff8000002f2f7808 */ /* 0x000fe40001800000 */
[----:B------:R-:W-:Y:S02]  /*1a00*/  FMNMX R4, R46, R7, !PT ;  /* 0x000000072e047209 */ /* 0x000fe40007800000 */
[----:B------:R-:W-:Y:S02]  /*1a10*/  FSEL R41, R41, -INF , P3 ;  /* 0xff80000029297808 */ /* 0x000fe40001800000 */
[----:B------:R-:W-:-:S02]  /*1a20*/  ISETP.GE.AND P3, PT, R0, R3, PT ;  /* 0x000000030000720c */ /* 0x000fc40003f66270 */
[----:B------:R-:W-:Y:S02]  /*1a30*/  IADD3 R3, R5, 0x40, RZ ;  /* 0x0000004005037810 */ /* 0x000fe40007ffe0ff */
[----:B------:R-:W-:Y:S02]  /*1a40*/  FSEL R50, R50, -INF , P4 ;  /* 0xff80000032327808 */ /* 0x000fe40002000000 */
[----:B------:R-:W-:Y:S02]  /*1a50*/  FMNMX R7, R47, R4, !PT ;  /* 0x000000042f077209 */ /* 0x000fe40007800000 */
[----:B------:R-:W-:Y:S02]  /*1a60*/  FSEL R44, R44, -INF , P4 ;  /* 0xff8000002c2c7808 */ /* 0x000fe40002000000 */
[----:B------:R-:W-:Y:S02]  /*1a70*/  ISETP.GE.AND P4, PT, R0, R3, PT ;  /* 0x000000030000720c */ /* 0x000fe40003f86270 */
[----:B------:R-:W-:-:S02]  /*1a80*/  IADD3 R3, R5, 0x41, RZ ;  /* 0x0000004105037810 */ /* 0x000fc40007ffe0ff */
[----:B------:R-:W-:Y:S02]  /*1a90*/  FSEL R51, R51, -INF , P5 ;  /* 0xff80000033337808 */ /* 0x000fe40002800000 */
[----:B------:R-:W-:Y:S02]  /*1aa0*/  FMNMX R4, R50, R7, !PT ;  /* 0x0000000732047209 */ /* 0x000fe40007800000 */
[----:B------:R-:W-:Y:S02]  /*1ab0*/  FMNMX R7, R24, R25, !PT ;  /* 0x0000001918077209 */ /* 0x000fe40007800000 */
[----:B------:R-:W-:Y:S02]  /*1ac0*/  FSEL R45, R45, -INF , P5 ;  /* 0xff8000002d2d7808 */ /* 0x000fe40002800000 */
[----:B------:R-:W-:Y:S02]  /*1ad0*/  ISETP.GE.AND P5, PT, R0, R3, PT ;  /* 0x000000030000720c */ /* 0x000fe40003fa6270 */
[----:B------:R-:W-:-:S02]  /*1ae0*/  FMNMX R9, R51, R4, !PT ;  /* 0x0000000433097209 */ /* 0x000fc40007800000 */
[----:B------:R-:W-:Y:S02]  /*1af0*/  IADD3 R3, R5, 0x48, RZ ;  /* 0x0000004805037810 */ /* 0x000fe40007ffe0ff */
[----:B------:R-:W-:Y:S02]  /*1b00*/  FMNMX R4, R28, R7, !PT ;  /* 0x000000071c047209 */ /* 0x000fe40007800000 */
[----:B------:R-:W-:Y:S02]  /*1b10*/  FSEL R48, R48, -INF , P6 ;  /* 0xff80000030307808 */ /* 0x000fe40003000000 */
[----:B------:R-:W-:Y:S02]  /*1b20*/  FSEL R54, R54, -INF , P6 ;  /* 0xff80000036367808 */ /* 0x000fe40003000000 */
[----:B------:R-:W-:Y:S02]  /*1b30*/  ISETP.GE.AND P6, PT, R0, R3, PT ;  /* 0x000000030000720c */ /* 0x000fe40003fc6270 */
[----:B------:R-:W-:-:S02]  /*1b40*/  FMNMX R7, R29, R4, !PT ;  /* 0x000000041d077209 */ /* 0x000fc40007800000 */
[----:B------:R-:W-:Y:S02]  /*1b50*/  IADD3 R3, R5, 0x49, RZ ;  /* 0x0000004905037810 */ /* 0x000fe40007ffe0ff */
[----:B------:R-:W-:Y:S02]  /*1b60*/  FSEL R49, R49, -INF , P1 ;  /* 0xff80000031317808 */ /* 0x000fe40000800000 */
[----:B------:R-:W-:Y:S02]  /*1b70*/  FSEL R55, R55, -INF , P1 ;  /* 0xff80000037377808 */ /* 0x000fe40000800000 */
[----:B------:R-:W-:Y:S02]  /*1b80*/  FMNMX R4, R32, R7, !PT ;  /* 0x0000000720047209 */ /* 0x000fe40007800000 */
[----:B------:R-:W-:Y:S02]  /*1b90*/  ISETP.GE.AND P1, PT, R0, R3, PT ;  /* 0x000000030000720c */ /* 0x000fe40003f26270 */
[----:B------:R-:W-:-:S02]  /*1ba0*/  IADD3 R3, R5, 0x50, RZ ;  /* 0x0000005005037810 */ /* 0x000fc40007ffe0ff */
[----:B------:R-:W-:Y:S02]  /*1bb0*/  FMNMX R7, R33, R4, !PT ;  /* 0x0000000421077209 */ /* 0x000fe40007800000 */
[----:B------:R-:W-:Y:S02]  /*1bc0*/  FSEL R52, R52, -INF , P2 ;  /* 0xff80000034347808 */ /* 0x000fe40001000000 */
[----:B------:R-:W-:Y:S02]  /*1bd0*/  FSEL R58, R58, -INF , P2 ;  /* 0xff8000003a3a7808 */ /* 0x000fe40001000000 */
[----:B------:R-:W-:Y:S02]  /*1be0*/  ISETP.GE.AND P2, PT, R0, R3, PT ;  /* 0x000000030000720c */ /* 0x000fe40003f46270 */
[----:B------:R-:W-:Y:S02]  /*1bf0*/  IADD3 R3, R5, 0x51, RZ ;  /* 0x0000005105037810 */ /* 0x000fe40007ffe0ff */
[----:B------:R-:W-:-:S02]  /*1c00*/  FMNMX R4, R36, R7, !PT ;  /* 0x0000000724047209 */ /* 0x000fc40007800000 */
[----:B------:R-:W-:Y:S02]  /*1c10*/  FSEL R53, R53, -INF , P3 ;  /* 0xff80000035357808 */ /* 0x000fe40001800000 */
[----:B------:R-:W-:Y:S02]  /*1c20*/  FSEL R59, R59, -INF , P3 ;  /* 0xff8000003b3b7808 */ /* 0x000fe40001800000 */
[----:B------:R-:W-:Y:S02]  /*1c30*/  ISETP.GE.AND P3, PT, R0, R3, PT ;  /* 0x000000030000720c */ /* 0x000fe40003f66270 */
[----:B------:R-:W-:Y:S02]  /*1c40*/  IADD3 R3, R5, 0x58, RZ ;  /* 0x0000005805037810 */ /* 0x000fe40007ffe0ff */
[----:B------:R-:W-:Y:S02]  /*1c50*/  FMNMX R10, R54, R9, !PT ;  /* 0x00000009360a7209 */ /* 0x000fe40007800000 */
[----:B------:R-:W-:-:S02]  /*1c60*/  FMNMX R7, R37, R4, !PT ;  /* 0x0000000425077209 */ /* 0x000fc40007800000 */
[----:B------:R-:W-:Y:S02]  /*1c70*/  FSEL R56, R56, -INF , P4 ;  /* 0xff80000038387808 */ /* 0x000fe40002000000 */
[----:B------:R-:W-:Y:S02]  /*1c80*/  FSEL R62, R62, -INF , P4 ;  /* 0xff8000003e3e7808 */ /* 0x000fe40002000000 */
[----:B------:R-:W-:Y:S02]  /*1c90*/  ISETP.GE.AND P4, PT, R0, R3, PT ;  /* 0x000000030000720c */ /* 0x000fe40003f86270 */
[----:B------:R-:W-:Y:S02]  /*1ca0*/  FMNMX R9, R55, R10, !PT ;  /* 0x0000000a37097209 */ /* 0x000fe40007800000 */
[----:B------:R-:W-:Y:S02]  /*1cb0*/  FMNMX R4, R40, R7, !PT ;  /* 0x0000000728047209 */ /* 0x000fe40007800000 */
[----:B------:R-:W-:-:S02]  /*1cc0*/  IADD3 R3, R5, 0x59, RZ ;  /* 0x0000005905037810 */ /* 0x000fc40007ffe0ff */
[----:B------:R-:W-:Y:S02]  /*1cd0*/  FSEL R57, R57, -INF , P5 ;  /* 0xff80000039397808 */ /* 0x000fe40002800000 */
[----:B------:R-:W-:Y:S02]  /*1ce0*/  FSEL R63, R63, -INF , P5 ;  /* 0xff8000003f3f7808 */ /* 0x000fe40002800000 */
[----:B------:R-:W-:Y:S02]  /*1cf0*/  FMNMX R10, R58, R9, !PT ;  /* 0x000000093a0a7209 */ /* 0x000fe40007800000 */
[----:B------:R-:W-:Y:S02]  /*1d00*/  FMNMX R7, R41, R4, !PT ;  /* 0x0000000429077209 */ /* 0x000fe40007800000 */
[----:B------:R-:W-:Y:S02]  /*1d10*/  ISETP.GE.AND P5, PT, R0, R3, PT ;  /* 0x000000030000720c */ /* 0x000fe40003fa6270 */
[----:B------:R-:W-:-:S02]  /*1d20*/  IADD3 R3, R5, 0x60, RZ ;  /* 0x0000006005037810 */ /* 0x000fc40007ffe0ff */
[----:B------:R-:W-:Y:S02]  /*1d30*/  FMNMX R9, R59, R10, !PT ;  /* 0x0000000a3b097209 */ /* 0x000fe40007800000 */
[----:B------:R-:W-:Y:S02]  /*1d40*/  FMNMX R4, R44, R7, !PT ;  /* 0x000000072c047209 */ /* 0x000fe40007800000 */
[----:B------:R-:W-:Y:S02]  /*1d50*/  FSEL R60, R60, -INF , P6 ;  /* 0xff8000003c3c7808 */ /* 0x000fe40003000000 */
[----:B------:R-:W-:Y:S02]  /*1d60*/  FSEL R66, R66, -INF , P6 ;  /* 0xff80000042427808 */ /* 0x000fe40003000000 */
        /* <DEDUP_REMOVED lines=12> */
[----:B------:R-:W-:Y:S02]  /*1e30*/  FMNMX R10, R66, R9, !PT ;  /* 0x00000009420a7209 */ /* 0x000fe40007800000 */
[----:B------:R-:W-:-:S02]  /*1e40*/  ISETP.GE.AND P2, PT, R0, R3, PT ;  /* 0x000000030000720c */ /* 0x000fc40003f46270 */
[----:B------:R-:W-:Y:S02]  /*1e50*/  FMNMX R7, R49, R4, !PT ;  /* 0x0000000431077209 */ /* 0x000fe40007800000 */
[----:B------:R-:W-:Y:S02]  /*1e60*/  IADD3 R3, R5, 0x69, RZ ;  /* 0x0000006905037810 */ /* 0x000fe40007ffe0ff */
[----:B------:R-:W-:Y:S02]  /*1e70*/  FMNMX R9, R67, R10, !PT ;  /* 0x0000000a43097209 */ /* 0x000fe40007800000 */
[----:B------:R-:W-:Y:S02]  /*1e80*/  FSEL R65, R65, -INF , P3 ;  /* 0xff80000041417808 */ /* 0x000fe40001800000 */
[----:B------:R-:W-:Y:S02]  /*1e90*/  FSEL R71, R71, -INF , P3 ;  /* 0xff80000047477808 */ /* 0x000fe40001800000 */
[----:B------:R-:W-:-:S02]  /*1ea0*/  FMNMX R4, R52, R7, !PT ;  /* 0x0000000734047209 */ /* 0x000fc40007800000 */
[----:B------:R-:W-:Y:S02]  /*1eb0*/  ISETP.GE.AND P3, PT, R0, R3, PT ;  /* 0x000000030000720c */ /* 0x000fe40003f66270 */
[----:B------:R-:W-:Y:S02]  /*1ec0*/  IADD3 R3, R5, 0x70, RZ ;  /* 0x0000007005037810 */ /* 0x000fe40007ffe0ff */
[----:B------:R-:W-:Y:S02]  /*1ed0*/  FMNMX R10, R70, R9, !PT ;  /* 0x00000009460a7209 */ /* 0x000fe40007800000 */
[----:B------:R-:W-:Y:S02]  /*1ee0*/  FMNMX R7, R53, R4, !PT ;  /* 0x0000000435077209 */ /* 0x000fe40007800000 */
[----:B------:R-:W-:Y:S02]  /*1ef0*/  FSEL R74, R74, -INF , P4 ;  /* 0xff8000004a4a7808 */ /* 0x000fe40002000000 */
[----:B------:R-:W-:-:S02]  /*1f00*/  FSEL R68, R68, -INF , P4 ;  /* 0xff80000044447808 */ /* 0x000fc40002000000 */
[----:B------:R-:W-:Y:S02]  /*1f10*/  ISETP.GE.AND P4, PT, R0, R3, PT ;  /* 0x000000030000720c */ /* 0x000fe40003f86270 */
[----:B------:R-:W-:Y:S02]  /*1f20*/  IADD3 R3, R5, 0x71, RZ ;  /* 0x0000007105037810 */ /* 0x000fe40007ffe0ff */
[----:B------:R-:W-:Y:S02]  /*1f30*/  FMNMX R9, R71, R10, !PT ;  /* 0x0000000a47097209 */ /* 0x000fe40007800000 */
[----:B------:R-:W-:Y:S02]  /*1f40*/  FMNMX R4, R56, R7, !PT ;  /* 0x0000000738047209 */ /* 0x000fe40007800000 */
[----:B------:R-:W-:Y:S02]  /*1f50*/  FSEL R75, R75, -INF , P5 ;  /* 0xff8000004b4b7808 */ /* 0x000fe40002800000 */
[----:B------:R-:W-:-:S02]  /*1f60*/  FSEL R69, R69, -INF , P5 ;  /* 0xff80000045457808 */ /* 0x000fc40002800000 */
[----:B------:R-:W-:Y:S02]  /*1f70*/  ISETP.GE.AND P5, PT, R0, R3, PT ;  /* 0x000000030000720c */ /* 0x000fe40003fa6270 */
[----:B------:R-:W-:Y:S02]  /*1f80*/  FMNMX R10, R74, R9, !PT ;  /* 0x000000094a0a7209 */ /* 0x000fe40007800000 */
[----:B------:R-:W-:Y:S02]  /*1f90*/  FMNMX R3, R57, R4, !PT ;  /* 0x0000000439037209 */ /* 0x000fe40007800000 */
[----:B------:R-:W-:Y:S02]  /*1fa0*/  FSEL R78, R78, -INF , P6 ;  /* 0xff8000004e4e7808 */ /* 0x000fe40003000000 */
[----:B------:R-:W-:Y:S02]  /*1fb0*/  FMNMX R9, R75, R10, !PT ;  /* 0x0000000a4b097209 */ /* 0x000fe40007800000 */
[----:B------:R-:W-:-:S02]  /*1fc0*/  FMNMX R4, R60, R3, !PT ;  /* 0x000000033c047209 */ /* 0x000fc40007800000 */
[----:B------:R-:W-:Y:S02]  /*1fd0*/  FSEL R79, R79, -INF , P1 ;  /* 0xff8000004f4f7808 */ /* 0x000fe40000800000 */
        /* <DEDUP_REMOVED lines=13> */
[----:B------:R-:W-:Y:S02]  /*20b0*/  FSEL R72, R72, -INF , P6 ;  /* 0xff80000048487808 */ /* 0x000fe40003000000 */
[----:B------:R-:W-:Y:S02]  /*20c0*/  FMNMX R3, R69, R4, !PT ;  /* 0x0000000445037209 */ /* 0x000fe40007800000 */
[----:B------:R-:W-:Y:S02]  /*20d0*/  FMNMX R10, R87, R10, !PT ;  /* 0x0000000a570a7209 */ /* 0x000fe40007800000 */
[----:B------:R-:W-:-:S02]  /*20e0*/  FSEL R73, R73, -INF , P1 ;  /* 0xff80000049497808 */ /* 0x000fc40000800000 */
[----:B------:R-:W-:Y:S01]  /*20f0*/  FMNMX R4, R72, R3, !PT ;  /* 0x0000000348047209 */ /* 0x000fe20007800000 */
[----:B------:R-:W1:Y:S01]  /*2100*/  SHFL.BFLY PT, R9, R10, 0x1, 0x1f ;  /* 0x0c201f000a097f89 */ /* 0x000e6200000e0000 */
[----:B------:R-:W-:Y:S02]  /*2110*/  FSEL R76, R76, -INF , P2 ;  /* 0xff8000004c4c7808 */ /* 0x000fe40001000000 */
[----:B------:R-:W-:Y:S02]  /*2120*/  FMNMX R7, R73, R4, !PT ;  /* 0x0000000449077209 */ /* 0x000fe40007800000 */
[----:B------:R-:W-:Y:S02]  /*2130*/  FSEL R77, R77, -INF , P3 ;  /* 0xff8000004d4d7808 */ /* 0x000fe40001800000 */
[----:B------:R-:W-:Y:S02]  /*2140*/  FMNMX R4, R76, R7, !PT ;  /* 0x000000074c047209 */ /* 0x000fe40007800000 */
[----:B------:R-:W-:-:S02]  /*2150*/  IADD3 R3, R5, 0x78, RZ ;  /* 0x0000007805037810 */ /* 0x000fc40007ffe0ff */
[----:B------:R-:W-:Y:S02]  /*2160*/  FSEL R80, R80, -INF , P4 ;  /* 0xff80000050507808 */ /* 0x000fe40002000000 */
[----:B------:R-:W-:Y:S02]  /*2170*/  FMNMX R7, R77, R4, !PT ;  /* 0x000000044d077209 */ /* 0x000fe40007800000 */
[----:B------:R-:W-:Y:S02]  /*2180*/  ISETP.GE.AND P1, PT, R0, R3, PT ;  /* 0x000000030000720c */ /* 0x000fe40003f26270 */
[----:B------:R-:W-:Y:S02]  /*2190*/  IADD3 R3, R5, 0x79, RZ ;  /* 0x0000007905037810 */ /* 0x000fe40007ffe0ff */
[----:B------:R-:W-:Y:S02]  /*21a0*/  FSEL R81, R81, -INF , P5 ;  /* 0xff80000051517808 */ /* 0x000fe40002800000 */
[----:B------:R-:W-:-:S02]  /*21b0*/  FMNMX R4, R80, R7, !PT ;  /* 0x0000000750047209 */ /* 0x000fc40007800000 */
[----:B------:R-:W-:Y:S02]  /*21c0*/  ISETP.GE.AND P2, PT, R0, R3, PT ;  /* 0x000000030000720c */ /* 0x000fe40003f46270 */
[----:B------:R-:W-:Y:S02]  /*21d0*/  FSEL R84, R84, -INF , P1 ;  /* 0xff80000054547808 */ /* 0x000fe40000800000 */
[----:B------:R-:W-:Y:S02]  /*21e0*/  FMNMX R3, R81, R4, !PT ;  /* 0x0000000451037209 */ /* 0x000fe40007800000 */
[----:B------:R-:W-:Y:S02]  /*21f0*/  FSEL R85, R85, -INF , P2 ;  /* 0xff80000055557808 */ /* 0x000fe40001000000 */
[----:B------:R-:W-:Y:S02]  /*2200*/  FMNMX R4, R84, R3, !PT ;  /* 0x0000000354047209 */ /* 0x000fe40007800000 */
[----:B-1----:R-:W-:-:S02]  /*2210*/  FMNMX R9, R10, R9, !PT ;  /* 0x000000090a097209 */ /* 0x002fc40007800000 */
[----:B------:R-:W-:-:S03]  /*2220*/  FMNMX R4, R85, R4, !PT ;  /* 0x0000000455047209 */ /* 0x000fc60007800000 */
[----:B------:R-:W1:Y:S04]  /*2230*/  SHFL.BFLY PT, R10, R9, 0x2, 0x1f ;  /* 0x0c401f00090a7f89 */ /* 0x000e6800000e0000 */
[----:B------:R-:W2:Y:S01]  /*2240*/  SHFL.BFLY PT, R3, R4, 0x1, 0x1f ;  /* 0x0c201f0004037f89 */ /* 0x000ea200000e0000 */
[----:B-1----:R-:W-:Y:S02]  /*2250*/  FMNMX R9, R9, R10, !PT ;  /* 0x0000000a09097209 */ /* 0x002fe40007800000 */
[----:B--2---:R-:W-:Y:S02]  /*2260*/  FMNMX R3, R4, R3, !PT ;  /* 0x0000000304037209 */ /* 0x004fe40007800000 */
[----:B------:R-:W-:-:S03]  /*2270*/  FSETP.NEU.AND P1, PT, R9, -INF , PT ;  /* 0xff8000000900780b */ /* 0x000fc60003f2d000 */
[----:B------:R-:W1:Y:S01]  /*2280*/  SHFL.BFLY PT, R4, R3, 0x2, 0x1f ;  /* 0x0c401f0003047f89 */ /* 0x000e6200000e0000 */
[----:B------:R-:W-:-:S05]  /*2290*/  FSEL R7, R9, RZ, P1 ;  /* 0x000000ff09077208 */ /* 0x000fca0000800000 */
[----:B------:R-:W-:Y:S01]  /*22a0*/  FMUL R10, R7, UR11 ;  /* 0x0000000b070a7c20 */ /* 0x000fe20008400000 */
[----:B------:R-:W-:-:S03]  /*22b0*/  ULDC UR11, c[0x0][0x604] ;  /* 0x00018100000b7ab9 */ /* 0x000fc60000000800 */
[--C-:B------:R-:W-:Y:S01]  /*22c0*/  FFMA R26, R26, UR11, -R10.reuse ;  /* 0x0000000b1a1a7c23 */ /* 0x100fe2000800080a */
[----:B------:R-:W-:Y:S02]  /*22d0*/  ULDC UR11, c[0x0][0x604] ;  /* 0x00018100000b7ab9 */ /* 0x000fe40000000800 */
[--C-:B------:R-:W-:Y:S01]  /*22e0*/  FFMA R12, R27, UR11, -R10.reuse ;  /* 0x0000000b1b0c7c23 */ /* 0x100fe2000800080a */
[----:B------:R-:W-:Y:S01]  /*22f0*/  ULDC UR11, c[0x0][0x604] ;  /* 0x00018100000b7ab9 */ /* 0x000fe20000000800 */
[----:B------:R-:W-:Y:S01]  /*2300*/  FSETP.GEU.AND P1, PT, R26, -126, PT ;  /* 0xc2fc00001a00780b */ /* 0x000fe20003f2e000 */
        /* <DEDUP_REMOVED lines=8> */
[----:B-1----:R-:W-:Y:S01]  /*2390*/  FMNMX R7, R3, R4, !PT ;  /* 0x0000000403077209 */ /* 0x002fe20007800000 */
[--C-:B------:R-:W-:Y:S01]  /*23a0*/  FFMA R16, R35, UR11, -R10.reuse ;  /* 0x0000000b23107c23 */ /* 0x100fe2000800080a */
[----:B------:R-:W-:Y:S01]  /*23b0*/  FSETP.GEU.AND P2, PT, R14, -126, PT ;  /* 0xc2fc00000e00780b */ /* 0x000fe20003f4e000 */
[----:B------:R-:W-:Y:S01]  /*23c0*/  ULDC UR11, c[0x0][0x604] ;  /* 0x00018100000b7ab9 */ /* 0x000fe20000000800 */
[C---:B------:R-:W-:Y:S01]  /*23d0*/  FSETP.NEU.AND P5, PT, R7.reuse, -INF , PT ;  /* 0xff8000000700780b */ /* 0x040fe20003fad000 */
[--C-:B------:R-:W-:Y:S01]  /*23e0*/  FFMA R38, R38, UR11, -R10.reuse ;  /* 0x0000000b26267c23 */ /* 0x100fe2000800080a */
[----:B------:R-:W-:Y:S01]  /*23f0*/  FSETP.GEU.AND P6, PT, R34, -126, PT ;  /* 0xc2fc00002200780b */ /* 0x000fe20003fce000 */
[----:B------:R-:W-:Y:S01]  /*2400*/  @!P4 FMUL R12, R12, 0.5 ;  /* 0x3f0000000c0cc820 */ /* 0x000fe20000400000 */
[----:B------:R-:W-:Y:S01]  /*2410*/  FSEL R3, R7, RZ, P5 ;  /* 0x000000ff07037208 */ /* 0x000fe20002800000 */
[----:B------:R-:W-:Y:S01]  /*2420*/  ULDC UR11, c[0x0][0x604] ;  /* 0x00018100000b7ab9 */ /* 0x000fe20000000800 */
[----:B------:R-:W-:Y:S01]  /*2430*/  FSETP.GEU.AND P5, PT, R16, -126, PT ;  /* 0xc2fc00001000780b */ /* 0x000fe20003fae000 */
[--C-:B------:R-:W-:Y:S01]  /*2440*/  FFMA R18, R39, UR11, -R10.reuse ;  /* 0x0000000b27127c23 */ /* 0x100fe2000800080a */
[----:B------:R-:W-:Y:S01]  /*2450*/  ULDC UR11, c[0x0][0x604] ;  /* 0x00018100000b7ab9 */ /* 0x000fe20000000800 */
[----:B------:R-:W1:Y:S01]  /*2460*/  MUFU.EX2 R12, R12 ;  /* 0x0000000c000c7308 */ /* 0x000e620000000800 */
[--C-:B------:R-:W-:Y:S01]  /*2470*/  FFMA R42, R42, UR11, -R10.reuse ;  /* 0x0000000b2a2a7c23 */ /* 0x100fe2000800080a */
[----:B------:R-:W-:Y:S01]  /*2480*/  @!P2 FMUL R14, R14, 0.5 ;  /* 0x3f0000000e0ea820 */ /* 0x000fe20000400000 */
[----:B------:R-:W-:Y:S01]  /*2490*/  ULDC UR11, c[0x0][0x604] ;  /* 0x00018100000b7ab9 */ /* 0x000fe20000000800 */
[----:B------:R-:W-:Y:S01]  /*24a0*/  @!P1 FMUL R26, R26, 0.5 ;  /* 0x3f0000001a1a9820 */ /* 0x000fe20000400000 */
[--C-:B------:R-:W-:Y:S01]  /*24b0*/  FFMA R20, R43, UR11, -R10.reuse ;  /* 0x0000000b2b147c23 */ /* 0x100fe2000800080a */
[----:B------:R-:W-:Y:S01]  /*24c0*/  @!P6 FMUL R34, R34, 0.5 ;  /* 0x3f0000002222e820 */ /* 0x000fe20000400000 */
[----:B------:R-:W-:Y:S01]  /*24d0*/  ULDC UR11, c[0x0][0x604] ;  /* 0x00018100000b7ab9 */ /* 0x000fe20000000800 */
[----:B------:R-:W2:Y:S01]  /*24e0*/  MUFU.EX2 R14, R14 ;  /* 0x0000000e000e7308 */ /* 0x000ea20000000800 */
[--C-:B------:R-:W-:Y:S01]  /*24f0*/  FFMA R46, R46, UR11, -R10.reuse ;  /* 0x0000000b2e2e7c23 */ /* 0x100fe2000800080a */
[----:B------:R-:W-:Y:S01]  /*2500*/  @!P5 FMUL R16, R16, 0.5 ;  /* 0x3f0000001010d820 */ /* 0x000fe20000400000 */
[----:B------:R-:W-:Y:S01]  /*2510*/  ULDC UR11, c[0x0][0x604] ;  /* 0x00018100000b7ab9 */ /* 0x000fe20000000800 */
[----:B------:R-:W-:Y:S01]  /*2520*/  @!P3 FMUL R30, R30, 0.5 ;  /* 0x3f0000001e1eb820 */ /* 0x000fe20000400000 */
[----:B------:R-:W-:Y:S01]  /*2530*/  FFMA R22, R47, UR11, -R10 ;  /* 0x0000000b2f167c23 */ /* 0x000fe2000800080a */
[----:B------:R-:W-:-:S02]  /*2540*/  ULDC UR11, c[0x0][0x604] ;  /* 0x00018100000b7ab9 */ /* 0x000fc40000000800 */
[----:B------:R-:W3:Y:S01]  /*2550*/  MUFU.EX2 R16, R16 ;  /* 0x0000001000107308 */ /* 0x000ee20000000800 */
[----:B-1----:R-:W-:Y:S01]  /*2560*/  @!P4 FMUL R12, R12, R12 ;  /* 0x0000000c0c0cc220 */ /* 0x002fe20000400000 */
[----:B------:R-:W-:Y:S01]  /*2570*/  FSETP.GEU.AND P4, PT, R18, -126, PT ;  /* 0xc2fc00001200780b */ /* 0x000fe20003f8e000 */
[----:B------:R-:W-:Y:S01]  /*2580*/  FFMA R50, R50, UR11, -R10 ;  /* 0x0000000b32327c23 */ /* 0x000fe2000800080a */
[----:B------:R-:W-:-:S04]  /*2590*/  ULDC UR11, c[0x0][0x604] ;  /* 0x00018100000b7ab9 */ /* 0x000fc80000000800 */
[----:B------:R-:W1:Y:S01]  /*25a0*/  MUFU.EX2 R125, R34 ;  /* 0x00000022007d7308 */ /* 0x000e620000000800 */
[----:B--2---:R-:W-:Y:S01]  /*25b0*/  @!P2 FMUL R14, R14, R14 ;  /* 0x0000000e0e0ea220 */ /* 0x004fe20000400000 */
[----:B------:R-:W-:-:S05]  /*25c0*/  FSETP.GEU.AND P2, PT, R20, -126, PT ;  /* 0xc2fc00001400780b */ /* 0x000fca0003f4e000 */
[----:B------:R-:W-:Y:S01]  /*25d0*/  @!P4 FMUL R18, R18, 0.5 ;  /* 0x3f0000001212c820 */ /* 0x000fe20000400000 */
[----:B------:R2:W4:Y:S01]  /*25e0*/  MUFU.EX2 R121, R26 ;  /* 0x0000001a00797308 */ /* 0x0005220000000800 */
[----:B---3--:R-:W-:Y:S01]  /*25f0*/  @!P5 FMUL R16, R16, R16 ;  /* 0x000000101010d220 */ /* 0x008fe20000400000 */
[----:B------:R-:W-:-:S05]  /*2600*/  FSETP.GEU.AND P5, PT, R22, -126, PT ;  /* 0xc2fc00001600780b */ /* 0x000fca0003fae000 */
[----:B------:R-:W-:Y:S01]  /*2610*/  @!P2 FMUL R20, R20, 0.5 ;  /* 0x3f0000001414a820 */ /* 0x000fe20000400000 */
[----:B------:R-:W3:Y:S01]  /*2620*/  MUFU.EX2 R18, R18 ;  /* 0x0000001200127308 */ /* 0x000ee20000000800 */
[----:B-1----:R-:W-:Y:S01]  /*2630*/  @!P6 FMUL R125, R125, R125 ;  /* 0x0000007d7d7de220 */ /* 0x002fe20000400000 */
[----:B------:R-:W-:Y:S01]  /*2640*/  FSETP.GEU.AND P6, PT, R46, -126, PT ;  /* 0xc2fc00002e00780b */ /* 0x000fe20003fce000 */
[----:B--2---:R-:W-:Y:S01]  /*2650*/  FFMA R26, R51, UR11, -R10 ;  /* 0x0000000b331a7c23 */ /* 0x004fe2000800080a */
[----:B------:R-:W-:-:S03]  /*2660*/  ULDC UR11, c[0x0][0x604] ;  /* 0x00018100000b7ab9 */ /* 0x000fc60000000800 */
[----:B------:R-:W-:Y:S01]  /*2670*/  @!P5 FMUL R22, R22, 0.5 ;  /* 0x3f0000001616d820 */ /* 0x000fe20000400000 */
[----:B------:R1:W2:Y:S01]  /*2680*/  MUFU.EX2 R123, R30 ;  /* 0x0000001e007b7308 */ /* 0x0002a20000000800 */
[----:B----4-:R-:W-:Y:S01]  /*2690*/  @!P1 FMUL R121, R121, R121 ;  /* 0x0000007979799220 */ /* 0x010fe20000400000 */
[----:B------:R-:W-:-:S05]  /*26a0*/  FSETP.GEU.AND P1, PT, R38, -126, PT ;  /* 0xc2fc00002600780b */ /* 0x000fca0003f2e000 */
[----:B------:R-:W-:Y:S01]  /*26b0*/  @!P6 FMUL R46, R46, 0.5 ;  /* 0x3f0000002e2ee820 */ /* 0x000fe20000400000 */
[----:B------:R-:W4:Y:S01]  /*26c0*/  MUFU.EX2 R20, R20 ;  /* 0x0000001400147308 */ /* 0x000f220000000800 */
[--C-:B-1----:R-:W-:Y:S01]  /*26d0*/  FFMA R30, R54, UR11, -R10.reuse ;  /* 0x0000000b361e7c23 */ /* 0x102fe2000800080a */
[----:B------:R-:W-:Y:S01]  /*26e0*/  ULDC UR11, c[0x0][0x604] ;  /* 0x00018100000b7ab9 */ /* 0x000fe20000000800 */
[----:B---3--:R-:W-:Y:S01]  /*26f0*/  @!P4 FMUL R18, R18, R18 ;  /* 0x000000121212c220 */ /* 0x008fe20000400000 */
[--C-:B------:R-:W-:Y:S01]  /*2700*/  FFMA R55, R55, UR11, -R10.reuse ;  /* 0x0000000b37377c23 */ /* 0x100fe2000800080a */
[----:B------:R-:W-:Y:S01]  /*2710*/  ULDC UR11, c[0x0][0x604] ;  /* 0x00018100000b7ab9 */ /* 0x000fe20000000800 */
[----:B------:R-:W-:Y:S01]  /*2720*/  FSETP.GEU.AND P4, PT, R26, -126, PT ;  /* 0xc2fc00001a00780b */ /* 0x000fe20003f8e000 */
[--C-:B------:R-:W-:Y:S01]  /*2730*/  FFMA R58, R58, UR11, -R10.reuse ;  /* 0x0000000b3a3a7c23 */ /* 0x100fe2000800080a */
[----:B------:R-:W1:Y:S01]  /*2740*/  MUFU.EX2 R131, R46 ;  /* 0x0000002e00837308 */ /* 0x000e620000000800 */
[----:B------:R-:W-:Y:S01]  /*2750*/  ULDC UR11, c[0x0][0x604] ;  /* 0x00018100000b7ab9 */ /* 0x000fe20000000800 */
[----:B--2---:R-:W-:Y:S01]  /*2760*/  @!P3 FMUL R123, R123, R123 ;  /* 0x0000007b7b7bb220 */ /* 0x004fe20000400000 */
[--C-:B------:R-:W-:Y:S01]  /*2770*/  FFMA R59, R59, UR11, -R10.reuse ;  /* 0x0000000b3b3b7c23 */ /* 0x100fe2000800080a */
[----:B------:R-:W-:Y:S01]  /*2780*/  FSETP.GEU.AND P3, PT, R42, -126, PT ;  /* 0xc2fc00002a00780b */ /* 0x000fe20003f6e000 */
[----:B------:R-:W-:Y:S01]  /*2790*/  ULDC UR11, c[0x0][0x604] ;  /* 0x00018100000b7ab9 */ /* 0x000fe20000000800 */
[----:B------:R-:W-:Y:S01]  /*27a0*/  @!P1 FMUL R38, R38, 0.5 ;  /* 0x3f00000026269820 */ /* 0x000fe20000400000 */
[----:B------:R-:W-:Y:S01]  /*27b0*/  FFMA R62, R62, UR11, -R10 ;  /* 0x0000000b3e3e7c23 */ /* 0x000fe2000800080a */
[----:B------:R-:W2:Y:S01]  /*27c0*/  MUFU.EX2 R22, R22 ;  /* 0x0000001600167308 */ /* 0x000ea20000000800 */
[----:B----4-:R-:W-:Y:S01]  /*27d0*/  @!P2 FMUL R20, R20, R20 ;  /* 0x000000141414a220 */ /* 0x010fe20000400000 */
[----:B------:R-:W-:Y:S01]  /*27e0*/  FSETP.GEU.AND P2, PT, R55, -126, PT ;  /* 0xc2fc00003700780b */ /* 0x000fe20003f4e000 */
[----:B------:R-:W-:Y:S01]  /*27f0*/  @!P4 FMUL R26, R26, 0.5 ;  /* 0x3f0000001a1ac820 */ /* 0x000fe20000400000 */
[----:B------:R-:W-:-:S02]  /*2800*/  ULDC UR11, c[0x0][0x604] ;  /* 0x00018100000b7ab9 */ /* 0x000fc40000000800 */
[--C-:B------:R-:W-:Y:S01]  /*2810*/  FFMA R63, R63, UR11, -R10.reuse ;  /* 0x0000000b3f3f7c23 */ /* 0x100fe2000800080a */
[----:B------:R-:W-:Y:S01]  /*2820*/  ULDC UR11, c[0x0][0x604] ;  /* 0x00018100000b7ab9 */ /* 0x000fe20000000800 */
[----:B------:R-:W3:Y:S01]  /*2830*/  MUFU.EX2 R127, R38 ;  /* 0x00000026007f7308 */ /* 0x000ee20000000800 */
[----:B-1----:R-:W-:Y:S01]  /*2840*/  @!P6 FMUL R131, R131, R131 ;  /* 0x000000838383e220 */ /* 0x002fe20000400000 */
[----:B------:R-:W-:Y:S01]  /*2850*/  FSETP.GEU.AND P6, PT, R58, -126, PT ;  /* 0xc2fc00003a00780b */ /* 0x000fe20003fce000 */
[----:B------:R-:W-:Y:S01]  /*2860*/  @!P3 FMUL R42, R42, 0.5 ;  /* 0x3f0000002a2ab820 */ /* 0x000fe20000400000 */
[--C-:B------:R-:W-:Y:S01]  /*2870*/  FFMA R66, R66, UR11, -R10.reuse ;  /* 0x0000000b42427c23 */ /* 0x100fe2000800080a */
[----:B------:R-:W-:Y:S02]  /*2880*/  ULDC UR11, c[0x0][0x604] ;  /* 0x00018100000b7ab9 */ /* 0x000fe40000000800 */
[----:B------:R-:W-:Y:S01]  /*2890*/  @!P2 FMUL R55, R55, 0.5 ;  /* 0x3f0000003737a820 */ /* 0x000fe20000400000 */
[----:B------:R-:W1:Y:S01]  /*28a0*/  MUFU.EX2 R129, R42 ;  /* 0x0000002a00817308 */ /* 0x000e620000000800 */
[----:B--2---:R-:W-:Y:S01]  /*28b0*/  @!P5 FMUL R22, R22, R22 ;  /* 0x000000161616d220 */ /* 0x004fe20000400000 */
[----:B------:R-:W-:Y:S01]  /*28c0*/  FSETP.GEU.AND P5, PT, R59, -126, PT ;  /* 0xc2fc00003b00780b */ /* 0x000fe20003fae000 */
[----:B------:R-:W-:Y:S01]  /*28d0*/  FFMA R67, R67, UR11, -R10 ;  /* 0x0000000b43437c23 */ /* 0x000fe2000800080a */
[----:B------:R-:W-:-:S02]  /*28e0*/  ULDC UR11, c[0x0][0x604] ;  /* 0x00018100000b7ab9 */ /* 0x000fc40000000800 */
[--C-:B------:R-:W-:Y:S01]  /*28f0*/  FFMA R70, R70, UR11, -R10.reuse ;  /* 0x0000000b46467c23 */ /* 0x100fe2000800080a */
[----:B------:R-:W-:Y:S01]  /*2900*/  @!P6 FMUL R58, R58, 0.5 ;  /* 0x3f0000003a3ae820 */ /* 0x000fe20000400000 */
[----:B------:R-:W2:Y:S01]  /*2910*/  MUFU.EX2 R26, R26 ;  /* 0x0000001a001a7308 */ /* 0x000ea20000000800 */
[----:B------:R-:W-:Y:S01]  /*2920*/  ULDC UR11, c[0x0][0x604] ;  /* 0x00018100000b7ab9 */ /* 0x000fe20000000800 */
[----:B---3--:R-:W-:Y:S01]  /*2930*/  @!P1 FMUL R127, R127, R127 ;  /* 0x0000007f7f7f9220 */ /* 0x008fe20000400000 */
[--C-:B------:R-:W-:Y:S01]  /*2940*/  FFMA R71, R71, UR11, -R10.reuse ;  /* 0x0000000b47477c23 */ /* 0x100fe2000800080a */
[----:B------:R-:W-:Y:S01]  /*2950*/  FSETP.GEU.AND P1, PT, R50, -126, PT ;  /* 0xc2fc00003200780b */ /* 0x000fe20003f2e000 */
[----:B------:R-:W-:Y:S02]  /*2960*/  ULDC UR11, c[0x0][0x604] ;  /* 0x00018100000b7ab9 */ /* 0x000fe40000000800 */
[----:B------:R-:W-:Y:S01]  /*2970*/  @!P5 FMUL R59, R59, 0.5 ;  /* 0x3f0000003b3bd820 */ /* 0x000fe20000400000 */
[----:B------:R-:W3:Y:S01]  /*2980*/  MUFU.EX2 R135, R55 ;  /* 0x0000003700877308 */ /* 0x000ee20000000800 */
[----:B-1----:R-:W-:Y:S01]  /*2990*/  @!P3 FMUL R129, R129, R129 ;  /* 0x000000818181b220 */ /* 0x002fe20000400000 */
[----:B------:R-:W-:Y:S01]  /*29a0*/  FSETP.GEU.AND P3, PT, R30, -126, PT ;  /* 0xc2fc00001e00780b */ /* 0x000fe20003f6e000 */
[----:B------:R-:W-:Y:S01]  /*29b0*/  FFMA R74, R74, UR11, -R10 ;  /* 0x0000000b4a4a7c23 */ /* 0x000fe2000800080a */
[----:B------:R-:W-:-:S02]  /*29c0*/  ULDC UR11, c[0x0][0x604] ;  /* 0x00018100000b7ab9 */ /* 0x000fc40000000800 */
[--C-:B------:R-:W-:Y:S01]  /*29d0*/  FFMA R75, R75, UR11, -R10.reuse ;  /* 0x0000000b4b4b7c23 */ /* 0x100fe2000800080a */
[----:B------:R-:W-:Y:S01]  /*29e0*/  ULDC UR11, c[0x0][0x604] ;  /* 0x00018100000b7ab9 */ /* 0x000fe20000000800 */
[----:B------:R-:W1:Y:S01]  /*29f0*/  MUFU.EX2 R137, R59 ;  /* 0x0000003b00897308 */ /* 0x000e620000000800 */
[----:B--2---:R-:W-:Y:S01]  /*2a00*/  @!P4 FMUL R26, R26, R26 ;  /* 0x0000001a1a1ac220 */ /* 0x004fe20000400000 */
[----:B------:R-:W-:Y:S01]  /*2a10*/  FSETP.GEU.AND P4, PT, R63, -126, PT ;  /* 0xc2fc00003f00780b */ /* 0x000fe20003f8e000 */
[----:B------:R-:W-:Y:S01]  /*2a20*/  @!P1 FMUL R50, R50, 0.5 ;  /* 0x3f00000032329820 */ /* 0x000fe20000400000 */
[--C-:B------:R-:W-:Y:S01]  /*2a30*/  FFMA R78, R78, UR11, -R10.reuse ;  /* 0x0000000b4e4e7c23 */ /* 0x100fe2000800080a */
[----:B------:R-:W-:Y:S02]  /*2a40*/  ULDC UR11, c[0x0][0x604] ;  /* 0x00018100000b7ab9 */ /* 0x000fe40000000800 */
[----:B------:R-:W-:Y:S01]  /*2a50*/  @!P3 FMUL R30, R30, 0.5 ;  /* 0x3f0000001e1eb820 */ /* 0x000fe20000400000 */
[----:B------:R-:W2:Y:S01]  /*2a60*/  MUFU.EX2 R58, R58 ;  /* 0x0000003a003a7308 */ /* 0x000ea20000000800 */
[----:B---3--:R-:W-:Y:S01]  /*2a70*/  @!P2 FMUL R135, R135, R135 ;  /* 0x000000878787a220 */ /* 0x008fe20000400000 */
[----:B------:R-:W-:Y:S01]  /*2a80*/  FSETP.GEU.AND P2, PT, R67, -126, PT ;  /* 0xc2fc00004300780b */ /* 0x000fe20003f4e000 */
[----:B------:R-:W-:Y:S01]  /*2a90*/  FFMA R79, R79, UR11, -R10 ;  /* 0x0000000b4f4f7c23 */ /* 0x000fe2000800080a */
[----:B------:R-:W-:-:S02]  /*2aa0*/  ULDC UR11, c[0x0][0x604] ;  /* 0x00018100000b7ab9 */ /* 0x000fc40000000800 */
[--C-:B------:R-:W-:Y:S01]  /*2ab0*/  FFMA R82, R82, UR11, -R10.reuse ;  /* 0x0000000b52527c23 */ /* 0x100fe2000800080a */
[----:B------:R-:W-:Y:S01]  /*2ac0*/  @!P4 FMUL R63, R63, 0.5 ;  /* 0x3f0000003f3fc820 */ /* 0x000fe20000400000 */
[----:B------:R-:W3:Y:S01]  /*2ad0*/  MUFU.EX2 R133, R50 ;  /* 0x0000003200857308 */ /* 0x000ee20000000800 */
[----:B-1----:R-:W-:Y:S01]  /*2ae0*/  @!P5 FMUL R137, R137, R137 ;  /* 0x000000898989d220 */ /* 0x002fe20000400000 */
[----:B------:R-:W-:Y:S01]  /*2af0*/  FSETP.GEU.AND P5, PT, R71, -126, PT ;  /* 0xc2fc00004700780b */ /* 0x000fe20003fae000 */
[----:B------:R-:W-:Y:S02]  /*2b00*/  ULDC UR11, c[0x0][0x604] ;  /* 0x00018100000b7ab9 */ /* 0x000fe40000000800 */
[--C-:B------:R-:W-:Y:S01]  /*2b10*/  FFMA R83, R83, UR11, -R10.reuse ;  /* 0x0000000b53537c23 */ /* 0x100fe2000800080a */
[----:B------:R-:W-:Y:S01]  /*2b20*/  ULDC UR11, c[0x0][0x604] ;  /* 0x00018100000b7ab9 */ /* 0x000fe20000000800 */
[----:B------:R-:W-:Y:S01]  /*2b30*/  @!P2 FMUL R67, R67, 0.5 ;  /* 0x3f0000004343a820 */ /* 0x000fe20000400000 */
[----:B------:R-:W1:Y:S01]  /*2b40*/  MUFU.EX2 R139, R63 ;  /* 0x0000003f008b7308 */ /* 0x000e620000000800 */
[----:B--2---:R-:W-:Y:S01]  /*2b50*/  @!P6 FMUL R58, R58, R58 ;  /* 0x0000003a3a3ae220 */ /* 0x004fe20000400000 */
[----:B------:R-:W-:Y:S01]  /*2b60*/  FSETP.GEU.AND P6, PT, R70, -126, PT ;  /* 0xc2fc00004600780b */ /* 0x000fe20003fce000 */
[----:B------:R-:W-:Y:S01]  /*2b70*/  FFMA R86, R86, UR11, -R10 ;  /* 0x0000000b56567c23 */ /* 0x000fe2000800080a */
[----:B------:R-:W-:Y:S01]  /*2b80*/  ULDC UR11, c[0x0][0x604] ;  /* 0x00018100000b7ab9 */ /* 0x000fe20000000800 */
[----:B------:R-:W-:Y:S01]  /*2b90*/  FADD R4, R121, R58 ;  /* 0x0000003a79047221 */ /* 0x000fe20000000000 */
[----:B------:R-:W-:Y:S01]  /*2ba0*/  FFMA R10, R87, UR11, -R10 ;  /* 0x0000000b570a7c23 */ /* 0x000fe2000800080a */
[----:B------:R-:W-:Y:S01]  /*2bb0*/  @!P5 FMUL R71, R71, 0.5 ;  /* 0x3f0000004747d820 */ /* 0x000fe20000400000 */
[----:B------:R-:W2:Y:S01]  /*2bc0*/  MUFU.EX2 R141, R67 ;  /* 0x00000043008d7308 */ /* 0x000ea20000000800 */
[----:B---3--:R-:W-:Y:S01]  /*2bd0*/  @!P1 FMUL R133, R133, R133 ;  /* 0x0000008585859220 */ /* 0x008fe20000400000 */
[----:B------:R-:W-:Y:S01]  /*2be0*/  FSETP.GEU.AND P1, PT, R62, -126, PT ;  /* 0xc2fc00003e00780b */ /* 0x000fe20003f2e000 */
[----:B------:R-:W-:Y:S01]  /*2bf0*/  ULDC UR11, c[0x0][0x604] ;  /* 0x00018100000b7ab9 */ /* 0x000fe20000000800 */
[----:B------:R-:W-:Y:S01]  /*2c00*/  F2FP.F16.F32.PACK_AB R121, R12, R121 ;  /* 0x000000790c79723e */ /* 0x000fe200000000ff */
[----:B------:R-:W-:Y:S01]  /*2c10*/  FMUL R3, R3, UR11 ;  /* 0x0000000b03037c20 */ /* 0x000fe20008400000 */
[----:B------:R-:W-:Y:S01]  /*2c20*/  ULDC UR11, c[0x0][0x604] ;  /* 0x00018100000b7ab9 */ /* 0x000fe20000000800 */
[----:B------:R-:W-:Y:S01]  /*2c30*/  @!P6 FMUL R70, R70, 0.5 ;  /* 0x3f0000004646e820 */ /* 0x000fe20000400000 */
[----:B------:R-:W3:Y:S01]  /*2c40*/  MUFU.EX2 R143, R71 ;  /* 0x00000047008f7308 */ /* 0x000ee20000000800 */
[----:B-1----:R-:W-:Y:S01]  /*2c50*/  @!P4 FMUL R139, R139, R139 ;  /* 0x0000008b8b8bc220 */ /* 0x002fe20000400000 */
[----:B------:R-:W-:Y:S01]  /*2c60*/  FSETP.GEU.AND P4, PT, R75, -126, PT ;  /* 0xc2fc00004b00780b */ /* 0x000fe20003f8e000 */
[----:B------:R-:W-:Y:S01]  /*2c70*/  FFMA R24, R24, UR11, -R3 ;  /* 0x0000000b18187c23 */ /* 0x000fe20008000803 */
[----:B------:R-:W-:-:S02]  /*2c80*/  ULDC UR11, c[0x0][0x604] ;  /* 0x00018100000b7ab9 */ /* 0x000fc40000000800 */
[--C-:B------:R-:W-:Y:S01]  /*2c90*/  FFMA R25, R25, UR11, -R3.reuse ;  /* 0x0000000b19197c23 */ /* 0x100fe20008000803 */
[----:B------:R-:W-:Y:S01]  /*2ca0*/  @!P1 FMUL R62, R62, 0.5 ;  /* 0x3f0000003e3e9820 */ /* 0x000fe20000400000 */
[----:B------:R-:W1:Y:S01]  /*2cb0*/  MUFU.EX2 R30, R30 ;  /* 0x0000001e001e7308 */ /* 0x000e620000000800 */
[----:B--2---:R-:W-:Y:S01]  /*2cc0*/  @!P2 FMUL R141, R141, R141 ;  /* 0x0000008d8d8da220 */ /* 0x004fe20000400000 */
[----:B------:R-:W-:Y:S01]  /*2cd0*/  FSETP.GEU.AND P2, PT, R79, -126, PT ;  /* 0xc2fc00004f00780b */ /* 0x000fe20003f4e000 */
[----:B------:R-:W-:Y:S02]  /*2ce0*/  ULDC UR11, c[0x0][0x604] ;  /* 0x00018100000b7ab9 */ /* 0x000fe40000000800 */
[--C-:B------:R-:W-:Y:S01]  /*2cf0*/  FFMA R28, R28, UR11, -R3.reuse ;  /* 0x0000000b1c1c7c23 */ /* 0x100fe20008000803 */
[----:B------:R-:W-:Y:S01]  /*2d00*/  ULDC UR11, c[0x0][0x604] ;  /* 0x00018100000b7ab9 */ /* 0x000fe20000000800 */
        /* <DEDUP_REMOVED lines=23> */
[----:B---3--:R-:W-:Y:S01]  /*2e80*/  @!P4 FMUL R145, R145, R145 ;  /* 0x000000919191c220 */ /* 0x008fe20000400000 */
[----:B------:R-:W-:Y:S01]  /*2e90*/  FSETP.GEU.AND P4, PT, R10, -126, PT ;  /* 0xc2fc00000a00780b */ /* 0x000fe20003f8e000 */
[----:B------:R-:W-:Y:S02]  /*2ea0*/  ULDC UR11, c[0x0][0x604] ;  /* 0x00018100000b7ab9 */ /* 0x000fe40000000800 */
[--C-:B------:R-:W-:Y:S01]  /*2eb0*/  FFMA R40, R40, UR11, -R3.reuse ;  /* 0x0000000b28287c23 */ /* 0x100fe20008000803 */
        /* <DEDUP_REMOVED lines=33> */
[--C-:B------:R-:W-:Y:S01]  /*30d0*/  FFMA R53, R53, UR11, -R3.reuse ;  /* 0x0000000b35357c23 */ /* 0x100fe20008000803 */
[----:B------:R-:W-:Y:S01]  /*30e0*/  ULDC UR11, c[0x0][0x604] ;  /* 0x00018100000b7ab9 */ /* 0x000fe20000000800 */
[----:B------:R-:W-:Y:S01]  /*30f0*/  FADD R31, R133, R82 ;  /* 0x00000052851f7221 */ /* 0x000fe20000000000 */
[--C-:B------:R-:W-:Y:S01]  /*3100*/  FFMA R56, R56, UR11, -R3.reuse ;  /* 0x0000000b38387c23 */ /* 0x100fe20008000803 */
[----:B------:R-:W-:Y:S01]  /*3110*/  @!P3 FMUL R78, R78, 0.5 ;  /* 0x3f0000004e4eb820 */ /* 0x000fe20000400000 */
[----:B------:R-:W2:Y:S01]  /*3120*/  MUFU.EX2 R29, R29 ;  /* 0x0000001d001d7308 */ /* 0x000ea20000000800 */
[----:B---3--:R-:W-:Y:S01]  /*3130*/  @!P4 FMUL R10, R10, R10 ;  /* 0x0000000a0a0ac220 */ /* 0x008fe20000400000 */
[----:B------:R-:W-:Y:S01]  /*3140*/  FSETP.GEU.AND P4, PT, R33, -126, PT ;  /* 0xc2fc00002100780b */ /* 0x000fe20003f8e000 */
[----:B------:R-:W-:Y:S01]  /*3150*/  ULDC UR11, c[0x0][0x604] ;  /* 0x00018100000b7ab9 */ /* 0x000fe20000000800 */
[----:B------:R-:W-:Y:S01]  /*3160*/  F2FP.F16.F32.PACK_AB R133, R26, R133 ;  /* 0x000000851a85723e */ /* 0x000fe200000000ff */
[--C-:B------:R-:W-:Y:S01]  /*3170*/  FFMA R57, R57, UR11, -R3.reuse ;  /* 0x0000000b39397c23 */ /* 0x100fe20008000803 */
[----:B------:R-:W-:Y:S01]  /*3180*/  ULDC UR11, c[0x0][0x604] ;  /* 0x00018100000b7ab9 */ /* 0x000fe20000000800 */
[----:B------:R-:W-:Y:S01]  /*3190*/  @!P6 FMUL R28, R28, 0.5 ;  /* 0x3f0000001c1ce820 */ /* 0x000fe20000400000 */
[----:B------:R-:W3:Y:S01]  /*31a0*/  MUFU.EX2 R74, R74 ;  /* 0x0000004a004a7308 */ /* 0x000ee20000000800 */
[----:B-1----:R-:W-:Y:S01]  /*31b0*/  @!P2 FMUL R25, R25, R25 ;  /* 0x000000191919a220 */ /* 0x002fe20000400000 */
[----:B------:R-:W-:Y:S01]  /*31c0*/  FSETP.GEU.AND P2, PT, R37, -126, PT ;  /* 0xc2fc00002500780b */ /* 0x000fe20003f4e000 */
[--C-:B------:R-:W-:Y:S01]  /*31d0*/  FFMA R60, R60, UR11, -R3.reuse ;  /* 0x0000000b3c3c7c23 */ /* 0x100fe20008000803 */
[----:B------:R-:W-:Y:S01]  /*31e0*/  ULDC UR11, c[0x0][0x604] ;  /* 0x00018100000b7ab9 */ /* 0x000fe20000000800 */
[----:B------:R-:W-:Y:S01]  /*31f0*/  FADD R39, R135, R10 ;  /* 0x0000000a87277221 */ /* 0x000fe20000000000 */
[--C-:B------:R-:W-:Y:S01]  /*3200*/  FFMA R61, R61, UR11, -R3.reuse ;  /* 0x0000000b3d3d7c23 */ /* 0x100fe20008000803 */
[----:B------:R-:W-:Y:S01]  /*3210*/  @!P4 FMUL R33, R33, 0.5 ;  /* 0x3f0000002121c820 */ /* 0x000fe20000400000 */
[----:B------:R-:W1:Y:S01]  /*3220*/  MUFU.EX2 R78, R78 ;  /* 0x0000004e004e7308 */ /* 0x000e620000000800 */
[----:B--2---:R-:W-:Y:S01]  /*3230*/  @!P5 FMUL R29, R29, R29 ;  /* 0x0000001d1d1dd220 */ /* 0x004fe20000400000 */
[----:B------:R-:W-:Y:S01]  /*3240*/  FSETP.GEU.AND P5, PT, R41, -126, PT ;  /* 0xc2fc00002900780b */ /* 0x000fe20003fae000 */
[----:B------:R-:W-:Y:S01]  /*3250*/  ULDC UR11, c[0x0][0x604] ;  /* 0x00018100000b7ab9 */ /* 0x000fe20000000800 */
[----:B------:R-:W-:Y:S01]  /*3260*/  F2FP.F16.F32.PACK_AB R135, R135, R30 ;  /* 0x0000001e8787723e */ /* 0x000fe200000000ff */
[--C-:B------:R-:W-:Y:S01]  /*3270*/  FFMA R64, R64, UR11, -R3.reuse ;  /* 0x0000000b40407c23 */ /* 0x100fe20008000803 */
[----:B------:R-:W-:Y:S01]  /*3280*/  ULDC UR11, c[0x0][0x604] ;  /* 0x00018100000b7ab9 */ /* 0x000fe20000000800 */
[----:B------:R-:W-:Y:S01]  /*3290*/  @!P2 FMUL R37, R37, 0.5 ;  /* 0x3f0000002525a820 */ /* 0x000fe20000400000 */
[----:B------:R-:W2:Y:S01]  /*32a0*/  MUFU.EX2 R122, R28 ;  /* 0x0000001c007a7308 */ /* 0x000ea20000000800 */
[----:B---3--:R-:W-:Y:S01]  /*32b0*/  @!P1 FMUL R74, R74, R74 ;  /* 0x0000004a4a4a9220 */ /* 0x008fe20000400000 */
[----:B------:R-:W-:Y:S01]  /*32c0*/  FSETP.GEU.AND P1, PT, R86, -126, PT ;  /* 0xc2fc00005600780b */ /* 0x000fe20003f2e000 */
[--C-:B------:R-:W-:Y:S01]  /*32d0*/  FFMA R65, R65, UR11, -R3.reuse ;  /* 0x0000000b41417c23 */ /* 0x100fe20008000803 */
[----:B------:R-:W-:Y:S01]  /*32e0*/  ULDC UR11, c[0x0][0x604] ;  /* 0x00018100000b7ab9 */ /* 0x000fe20000000800 */
[----:B------:R-:W-:Y:S01]  /*32f0*/  FADD R27, R129, R74 ;  /* 0x0000004a811b7221 */ /* 0x000fe20000000000 */
[----:B------:R-:W-:Y:S01]  /*3300*/  FFMA R68, R68, UR11, -R3 ;  /* 0x0000000b44447c23 */ /* 0x000fe20008000803 */
[----:B------:R-:W-:Y:S01]  /*3310*/  @!P5 FMUL R41, R41, 0.5 ;  /* 0x3f0000002929d820 */ /* 0x000fe20000400000 */
[----:B------:R-:W3:Y:S01]  /*3320*/  MUFU.EX2 R33, R33 ;  /* 0x0000002100217308 */ /* 0x000ee20000000800 */
[----:B-1----:R-:W-:Y:S01]  /*3330*/  @!P3 FMUL R78, R78, R78 ;  /* 0x0000004e4e4eb220 */ /* 0x002fe20000400000 */
[----:B------:R-:W-:Y:S01]  /*3340*/  FSETP.GEU.AND P3, PT, R24, -126, PT ;  /* 0xc2fc00001800780b */ /* 0x000fe20003f6e000 */
[----:B------:R-:W-:Y:S01]  /*3350*/  ULDC UR11, c[0x0][0x604] ;  /* 0x00018100000b7ab9 */ /* 0x000fe20000000800 */
[----:B------:R-:W-:Y:S01]  /*3360*/  FADD R38, R4, R27 ;  /* 0x0000001b04267221 */ /* 0x000fe20000000000 */
        /* <DEDUP_REMOVED lines=15> */
[----:B------:R-:W-:Y:S01]  /*3460*/  FADD R28, R26, R149 ;  /* 0x000000951a1c7221 */ /* 0x000fe20000000000 */
        /* <DEDUP_REMOVED lines=9> */
[----:B------:R-:W-:Y:S01]  /*3500*/  FFMA R76, R76, UR11, -R3 ;  /* 0x0000000b4c4c7c23 */ /* 0x000fe20008000803 */
[----:B------:R-:W-:Y:S01]  /*3510*/  @!P4 FMUL R45, R45, 0.5 ;  /* 0x3f0000002d2dc820 */ /* 0x000fe20000400000 */
[----:B------:R1:W4:Y:S01]  /*3520*/  MUFU.EX2 R120, R24 ;  /* 0x0000001800787308 */ /* 0x0003220000000800 */
[----:B--2---:R-:W-:Y:S01]  /*3530*/  @!P5 FMUL R41, R41, R41 ;  /* 0x000000292929d220 */ /* 0x004fe20000400000 */
[----:B------:R-:W-:Y:S01]  /*3540*/  FSETP.GEU.AND P5, PT, R53, -126, PT ;  /* 0xc2fc00003500780b */ /* 0x000fe20003fae000 */
[----:B------:R-:W-:Y:S01]  /*3550*/  ULDC UR11, c[0x0][0x604] ;  /* 0x00018100000b7ab9 */ /* 0x000fe20000000800 */
[----:B------:R-:W-:Y:S01]  /*3560*/  FADD R4, R12, R137 ;  /* 0x000000890c047221 */ /* 0x000fe20000000000 */
[--C-:B------:R-:W-:Y:S01]  /*3570*/  FFMA R77, R77, UR11, -R3.reuse ;  /* 0x0000000b4d4d7c23 */ /* 0x100fe20008000803 */
[----:B------:R-:W-:Y:S01]  /*3580*/  ULDC UR11, c[0x0][0x604] ;  /* 0x00018100000b7ab9 */ /* 0x000fe20000000800 */
[----:B------:R-:W-:Y:S01]  /*3590*/  @!P2 FMUL R49, R49, 0.5 ;  /* 0x3f0000003131a820 */ /* 0x000fe20000400000 */
[----:B------:R-:W2:Y:S01]  /*35a0*/  MUFU.EX2 R128, R40 ;  /* 0x0000002800807308 */ /* 0x000ea20000000800 */
[----:B---3--:R-:W-:Y:S01]  /*35b0*/  @!P1 FMUL R151, R151, R151 ;  /* 0x0000009797979220 */ /* 0x008fe20000400000 */
[----:B------:R-:W-:Y:S01]  /*35c0*/  FSETP.GEU.AND P1, PT, R32, -126, PT ;  /* 0xc2fc00002000780b */ /* 0x000fe20003f2e000 */
[--C-:B------:R-:W-:Y:S01]  /*35d0*/  FFMA R84, R84, UR11, -R3.reuse ;  /* 0x0000000b54547c23 */ /* 0x100fe20008000803 */
[----:B------:R-:W-:Y:S01]  /*35e0*/  FFMA R3, R85, UR14, -R3 ;  /* 0x0000000e55037c23 */ /* 0x000fe20008000803 */
[----:B-1----:R-:W-:Y:S01]  /*35f0*/  FADD R24, R125, R66 ;  /* 0x000000427d187221 */ /* 0x002fe20000000000 */
[----:B------:R-:W-:Y:S01]  /*3600*/  FADD R35, R131, R78 ;  /* 0x0000004e83237221 */ /* 0x000fe20000000000 */
[----:B------:R-:W-:Y:S01]  /*3610*/  @!P5 FMUL R53, R53, 0.5 ;  /* 0x3f0000003535d820 */ /* 0x000fe20000400000 */
[----:B------:R-:W1:Y:S01]  /*3620*/  MUFU.EX2 R45, R45 ;  /* 0x0000002d002d7308 */ /* 0x000e620000000800 */
[----:B----4-:R-:W-:Y:S01]  /*3630*/  @!P3 FMUL R120, R120, R120 ;  /* 0x000000787878b220 */ /* 0x010fe20000400000 */
[----:B------:R-:W-:Y:S01]  /*3640*/  FSETP.GEU.AND P3, PT, R36, -126, PT ;  /* 0xc2fc00002400780b */ /* 0x000fe20003f6e000 */
[----:B------:R-:W-:Y:S01]  /*3650*/  FADD R51, R24, R31 ;  /* 0x0000001f18337221 */ /* 0x000fe20000000000 */
[----:B------:R-:W-:Y:S01]  /*3660*/  FADD R31, R20, R145 ;  /* 0x00000091141f7221 */ /* 0x000fe20000000000 */
[----:B------:R-:W-:Y:S01]  /*3670*/  FADD R24, R123, R62 ;  /* 0x0000003e7b187221 */ /* 0x000fe20000000000 */
[----:B------:R-:W-:Y:S01]  /*3680*/  FADD R28, R18, R143 ;  /* 0x0000008f121c7221 */ /* 0x000fe20000000000 */
[----:B------:R-:W-:Y:S01]  /*3690*/  @!P1 FMUL R32, R32, 0.5 ;  /* 0x3f00000020209820 */ /* 0x000fe20000400000 */
[----:B------:R-:W3:Y:S01]  /*36a0*/  MUFU.EX2 R49, R49 ;  /* 0x0000003100317308 */ /* 0x000ee20000000800 */
[----:B--2---:R-:W-:Y:S01]  /*36b0*/  @!P6 FMUL R128, R128, R128 ;  /* 0x000000808080e220 */ /* 0x004fe20000400000 */
[----:B------:R-:W-:Y:S01]  /*36c0*/  FSETP.GEU.AND P6, PT, R52, -126, PT ;  /* 0xc2fc00003400780b */ /* 0x000fe20003fce000 */
[----:B------:R-:W-:Y:S01]  /*36d0*/  FADD R40, R4, R31 ;  /* 0x0000001f04287221 */ /* 0x000fe20000000000 */
[----:B------:R-:W-:Y:S01]  /*36e0*/  FADD R42, R24, R35 ;  /* 0x00000023182a7221 */ /* 0x000fe20000000000 */
[----:B------:R-:W-:Y:S01]  /*36f0*/  FADD R24, R127, R70 ;  /* 0x000000467f187221 */ /* 0x000fe20000000000 */
[----:B------:R-:W-:Y:S01]  /*3700*/  FADD R35, R30, R151 ;  /* 0x000000971e237221 */ /* 0x000fe20000000000 */
[----:B------:R-:W-:Y:S01]  /*3710*/  @!P3 FMUL R36, R36, 0.5 ;  /* 0x3f0000002424b820 */ /* 0x000fe20000400000 */
[----:B------:R-:W2:Y:S01]  /*3720*/  MUFU.EX2 R124, R32 ;  /* 0x00000020007c7308 */ /* 0x000ea20000000800 */
[----:B-1----:R-:W-:Y:S01]  /*3730*/  @!P4 FMUL R45, R45, R45 ;  /* 0x0000002d2d2dc220 */ /* 0x002fe20000400000 */
[----:B------:R-:W-:Y:S01]  /*3740*/  FSETP.GEU.AND P4, PT, R57, -126, PT ;  /* 0xc2fc00003900780b */ /* 0x000fe20003f8e000 */
[----:B------:R-:W-:Y:S01]  /*3750*/  FADD R4, R14, R139 ;  /* 0x0000008b0e047221 */ /* 0x000fe20000000000 */
[----:B------:R-:W-:Y:S01]  /*3760*/  FADD R31, R22, R147 ;  /* 0x00000093161f7221 */ /* 0x000fe20000000000 */
[----:B------:R-:W-:Y:S01]  /*3770*/  FADD R59, R28, R39 ;  /* 0x000000271c3b7221 */ /* 0x000fe20000000000 */
[----:B------:R-:W-:Y:S01]  /*3780*/  FADD R38, R38, R51 ;  /* 0x0000003326267221 */ /* 0x000fe20000000000 */
[----:B------:R-:W-:Y:S01]  /*3790*/  @!P6 FMUL R52, R52, 0.5 ;  /* 0x3f0000003434e820 */ /* 0x000fe20000400000 */
[----:B------:R-:W1:Y:S01]  /*37a0*/  MUFU.EX2 R126, R36 ;  /* 0x00000024007e7308 */ /* 0x000e620000000800 */
[----:B---3--:R-:W-:Y:S01]  /*37b0*/  @!P2 FMUL R49, R49, R49 ;  /* 0x000000313131a220 */ /* 0x008fe20000400000 */
[----:B------:R-:W-:Y:S01]  /*37c0*/  FSETP.GEU.AND P2, PT, R61, -126, PT ;  /* 0xc2fc00003d00780b */ /* 0x000fe20003f4e000 */
[----:B------:R-:W-:Y:S01]  /*37d0*/  FADD R40, R40, R55 ;  /* 0x0000003728287221 */ /* 0x000fe20000000000 */
[----:B------:R-:W-:-:S02]  /*37e0*/  F2FP.F16.F32.PACK_AB R123, R14, R123 ;  /* 0x0000007b0e7b723e */ /* 0x000fc400000000ff */
[----:B------:R-:W-:Y:S01]  /*37f0*/  F2FP.F16.F32.PACK_AB R125, R16, R125 ;  /* 0x0000007d107d723e */ /* 0x000fe200000000ff */
[----:B------:R-:W-:Y:S01]  /*3800*/  @!P4 FMUL R57, R57, 0.5 ;  /* 0x3f0000003939c820 */ /* 0x000fe20000400000 */
[----:B------:R-:W3:Y:S01]  /*3810*/  MUFU.EX2 R134, R52 ;  /* 0x0000003400867308 */ /* 0x000ee20000000800 */
[----:B--2---:R-:W-:Y:S01]  /*3820*/  @!P1 FMUL R124, R124, R124 ;  /* 0x0000007c7c7c9220 */ /* 0x004fe20000400000 */
[----:B------:R-:W-:Y:S02]  /*3830*/  FSETP.GEU.AND P1, PT, R44, -126, PT ;  /* 0xc2fc00002c00780b */ /* 0x000fe40003f2e000 */
[----:B------:R-:W-:Y:S02]  /*3840*/  F2FP.F16.F32.PACK_AB R127, R18, R127 ;  /* 0x0000007f127f723e */ /* 0x000fe400000000ff */
[----:B------:R-:W-:Y:S01]  /*3850*/  F2FP.F16.F32.PACK_AB R129, R20, R129 ;  /* 0x000000811481723e */ /* 0x000fe200000000ff */
[----:B------:R-:W-:Y:S01]  /*3860*/  @!P2 FMUL R61, R61, 0.5 ;  /* 0x3f0000003d3da820 */ /* 0x000fe20000400000 */
[----:B------:R-:W2:Y:S01]  /*3870*/  MUFU.EX2 R53, R53 ;  /* 0x0000003500357308 */ /* 0x000ea20000000800 */
[----:B-1----:R-:W-:Y:S01]  /*3880*/  @!P3 FMUL R126, R126, R126 ;  /* 0x0000007e7e7eb220 */ /* 0x002fe20000400000 */
[----:B------:R-:W-:-:S02]  /*3890*/  FSETP.GEU.AND P3, PT, R48, -126, PT ;  /* 0xc2fc00003000780b */ /* 0x000fc40003f6e000 */
[----:B------:R-:W-:Y:S02]  /*38a0*/  F2FP.F16.F32.PACK_AB R131, R22, R131 ;  /* 0x000000831683723e */ /* 0x000fe400000000ff */
[----:B------:R-:W-:Y:S01]  /*38b0*/  F2FP.F16.F32.PACK_AB R137, R137, R58 ;  /* 0x0000003a8989723e */ /* 0x000fe200000000ff */
[----:B------:R-:W-:Y:S01]  /*38c0*/  @!P1 FMUL R44, R44, 0.5 ;  /* 0x3f0000002c2c9820 */ /* 0x000fe20000400000 */
[----:B------:R1:W4:Y:S01]  /*38d0*/  MUFU.EX2 R136, R57 ;  /* 0x0000003900887308 */ /* 0x0003220000000800 */
[----:B---3--:R-:W-:Y:S01]  /*38e0*/  @!P6 FMUL R134, R134, R134 ;  /* 0x000000868686e220 */ /* 0x008fe20000400000 */
[----:B------:R-:W-:Y:S02]  /*38f0*/  FSETP.GEU.AND P6, PT, R64, -126, PT ;  /* 0xc2fc00004000780b */ /* 0x000fe40003fce000 */
[----:B------:R-:W-:Y:S02]  /*3900*/  F2FP.F16.F32.PACK_AB R139, R139, R62 ;  /* 0x0000003e8b8b723e */ /* 0x000fe400000000ff */
[----:B------:R-:W-:Y:S01]  /*3910*/  F2FP.F16.F32.PACK_AB R141, R141, R66 ;  /* 0x000000428d8d723e */ /* 0x000fe200000000ff */
[----:B------:R-:W-:Y:S01]  /*3920*/  @!P3 FMUL R48, R48, 0.5 ;  /* 0x3f0000003030b820 */ /* 0x000fe20000400000 */
[----:B------:R3:W5:Y:S01]  /*3930*/  MUFU.EX2 R130, R44 ;  /* 0x0000002c00827308 */ /* 0x0007620000000800 */
[----:B--2---:R-:W-:Y:S01]  /*3940*/  @!P5 FMUL R53, R53, R53 ;  /* 0x000000353535d220 */ /* 0x004fe20000400000 */
[----:B------:R-:W-:Y:S01]  /*3950*/  FSETP.GEU.AND P5, PT, R65, -126, PT ;  /* 0xc2fc00004100780b */ /* 0x000fe20003fae000 */
[----:B-1----:R-:W-:Y:S01]  /*3960*/  FADD R57, R24, R35 ;  /* 0x0000002318397221 */ /* 0x002fe20000000000 */
[----:B------:R-:W-:-:S02]  /*3970*/  F2FP.F16.F32.PACK_AB R143, R143, R70 ;  /* 0x000000468f8f723e */ /* 0x000fc400000000ff */
[----:B------:R-:W-:Y:S01]  /*3980*/  F2FP.F16.F32.PACK_AB R145, R145, R74 ;  /* 0x0000004a9191723e */ /* 0x000fe200000000ff */
[----:B------:R-:W-:Y:S01]  /*3990*/  @!P6 FMUL R64, R64, 0.5 ;  /* 0x3f0000004040e820 */ /* 0x000fe20000400000 */
[----:B------:R-:W1:Y:S01]  /*39a0*/  MUFU.EX2 R132, R48 ;  /* 0x0000003000847308 */ /* 0x000e620000000800 */
[----:B----4-:R-:W-:Y:S01]  /*39b0*/  @!P4 FMUL R136, R136, R136 ;  /* 0x000000888888c220 */ /* 0x010fe20000400000 */
[----:B------:R-:W-:Y:S01]  /*39c0*/  FSETP.GEU.AND P4, PT, R72, -126, PT ;  /* 0xc2fc00004800780b */ /* 0x000fe20003f8e000 */
[----:B---3--:R-:W-:Y:S01]  /*39d0*/  FADD R44, R4, R31 ;  /* 0x0000001f042c7221 */ /* 0x008fe20000000000 */
[----:B------:R-:W-:Y:S01]  /*39e0*/  FADD R57, R42, R57 ;  /* 0x000000392a397221 */ /* 0x000fe20000000000 */
[----:B------:R-:W-:Y:S01]  /*39f0*/  FADD R24, R25, R136 ;  /* 0x0000008819187221 */ /* 0x000fe20000000000 */
[----:B------:R-:W-:Y:S01]  /*3a00*/  F2FP.F16.F32.PACK_AB R147, R147, R78 ;  /* 0x0000004e9393723e */ /* 0x000fe200000000ff */
[----:B------:R-:W-:Y:S01]  /*3a10*/  @!P5 FMUL R65, R65, 0.5 ;  /* 0x3f0000004141d820 */ /* 0x000fe20000400000 */
[----:B------:R-:W2:Y:S01]  /*3a20*/  MUFU.EX2 R138, R61 ;  /* 0x0000003d008a7308 */ /* 0x000ea20000000800 */
[----:B-----5:R-:W-:Y:S01]  /*3a30*/  @!P1 FMUL R130, R130, R130 ;  /* 0x0000008282829220 */ /* 0x020fe20000400000 */
[----:B------:R-:W-:Y:S01]  /*3a40*/  FSETP.GEU.AND P1, PT, R56, -126, PT ;  /* 0xc2fc00003800780b */ /* 0x000fe20003f2e000 */
[----:B------:R-:W-:Y:S01]  /*3a50*/  FADD R59, R44, R59 ;  /* 0x0000003b2c3b7221 */ /* 0x000fe20000000000 */
[----:B------:R-:W-:Y:S01]  /*3a60*/  FADD R38, R38, R57 ;  /* 0x0000003926267221 */ /* 0x000fe20000000000 */
[----:B------:R-:W-:-:S02]  /*3a70*/  F2FP.F16.F32.PACK_AB R149, R149, R82 ;  /* 0x000000529595723e */ /* 0x000fc400000000ff */
[----:B------:R-:W-:Y:S01]  /*3a80*/  @!P4 FMUL R72, R72, 0.5 ;  /* 0x3f0000004848c820 */ /* 0x000fe20000400000 */
[----:B------:R-:W3:Y:S01]  /*3a90*/  MUFU.EX2 R15, R64 ;  /* 0x00000040000f7308 */ /* 0x000ee20000000800 */
[----:B-1----:R-:W-:Y:S01]  /*3aa0*/  @!P3 FMUL R132, R132, R132 ;  /* 0x000000848484b220 */ /* 0x002fe20000400000 */
[----:B------:R-:W-:Y:S01]  /*3ab0*/  FSETP.GEU.AND P3, PT, R60, -126, PT ;  /* 0xc2fc00003c00780b */ /* 0x000fe20003f6e000 */
[----:B------:R-:W-:-:S04]  /*3ac0*/  FADD R59, R40, R59 ;  /* 0x0000003b283b7221 */ /* 0x000fc80000000000 */
[----:B------:R-:W-:Y:S01]  /*3ad0*/  @!P1 FMUL R56, R56, 0.5 ;  /* 0x3f00000038389820 */ /* 0x000fe20000400000 */
[----:B------:R-:W1:Y:S01]  /*3ae0*/  MUFU.EX2 R140, R65 ;  /* 0x00000041008c7308 */ /* 0x000e620000000800 */
[----:B--2---:R-:W-:Y:S01]  /*3af0*/  @!P2 FMUL R138, R138, R138 ;  /* 0x0000008a8a8aa220 */ /* 0x004fe20000400000 */
[----:B------:R-:W-:-:S05]  /*3b00*/  FSETP.GEU.AND P2, PT, R73, -126, PT ;  /* 0xc2fc00004900780b */ /* 0x000fca0003f4e000 */
[----:B------:R-:W-:Y:S01]  /*3b10*/  @!P3 FMUL R60, R60, 0.5 ;  /* 0x3f0000003c3cb820 */ /* 0x000fe20000400000 */
[----:B------:R-:W2:Y:S01]  /*3b20*/  MUFU.EX2 R11, R56 ;  /* 0x00000038000b7308 */ /* 0x000ea20000000800 */
[----:B---3--:R-:W-:Y:S01]  /*3b30*/  @!P6 FMUL R15, R15, R15 ;  /* 0x0000000f0f0fe220 */ /* 0x008fe20000400000 */
[----:B------:R-:W-:-:S03]  /*3b40*/  FSETP.GEU.AND P6, PT, R80, -126, PT ;  /* 0xc2fc00005000780b */ /* 0x000fc60003fce000 */
[----:B------:R-:W-:Y:S01]  /*3b50*/  FADD R28, R124, R15 ;  /* 0x0000000f7c1c7221 */ /* 0x000fe20000000000 */
[----:B------:R-:W-:Y:S01]  /*3b60*/  F2FP.F16.F32.PACK_AB R124, R33, R124 ;  /* 0x0000007c217c723e */ /* 0x000fe200000000ff */
[----:B------:R-:W-:Y:S01]  /*3b70*/  @!P2 FMUL R73, R73, 0.5 ;  /* 0x3f0000004949a820 */ /* 0x000fe20000400000 */
[----:B------:R-:W3:Y:S01]  /*3b80*/  MUFU.EX2 R13, R60 ;  /* 0x0000003c000d7308 */ /* 0x000ee20000000800 */
[----:B-1----:R-:W-:Y:S01]  /*3b90*/  @!P5 FMUL R140, R140, R140 ;  /* 0x0000008c8c8cd220 */ /* 0x002fe20000400000 */
[----:B------:R-:W-:-:S03]  /*3ba0*/  FSETP.GEU.AND P5, PT, R81, -126, PT ;  /* 0xc2fc00005100780b */ /* 0x000fc60003fae000 */
[----:B------:R-:W-:Y:S01]  /*3bb0*/  FADD R31, R33, R140 ;  /* 0x0000008c211f7221 */ /* 0x000fe20000000000 */
[----:B------:R-:W-:Y:S01]  /*3bc0*/  F2FP.F16.F32.PACK_AB R140, R140, R15 ;  /* 0x0000000f8c8c723e */ /* 0x000fe200000000ff */
[----:B------:R-:W-:Y:S01]  /*3bd0*/  @!P6 FMUL R80, R80, 0.5 ;  /* 0x3f0000005050e820 */ /* 0x000fe20000400000 */
[----:B------:R-:W1:Y:S01]  /*3be0*/  MUFU.EX2 R19, R72 ;  /* 0x0000004800137308 */ /* 0x000e620000000800 */
[----:B--2---:R-:W-:Y:S01]  /*3bf0*/  @!P1 FMUL R11, R11, R11 ;  /* 0x0000000b0b0b9220 */ /* 0x004fe20000400000 */
[----:B------:R-:W-:-:S03]  /*3c00*/  FSETP.GEU.AND P1, PT, R68, -126, PT ;  /* 0xc2fc00004400780b */ /* 0x000fc60003f2e000 */
[----:B------:R-:W-:Y:S01]  /*3c10*/  FADD R4, R120, R11 ;  /* 0x0000000b78047221 */ /* 0x000fe20000000000 */
[----:B------:R-:W-:Y:S01]  /*3c20*/  F2FP.F16.F32.PACK_AB R120, R25, R120 ;  /* 0x000000781978723e */ /* 0x000fe200000000ff */
[----:B------:R-:W-:Y:S01]  /*3c30*/  @!P5 FMUL R81, R81, 0.5 ;  /* 0x3f0000005151d820 */ /* 0x000fe20000400000 */
[----:B------:R-:W2:Y:S01]  /*3c40*/  MUFU.EX2 R144, R73 ;  /* 0x0000004900907308 */ /* 0x000ea20000000800 */
[----:B---3--:R-:W-:Y:S01]  /*3c50*/  @!P3 FMUL R13, R13, R13 ;  /* 0x0000000d0d0db220 */ /* 0x008fe20000400000 */
[----:B------:R-:W-:Y:S02]  /*3c60*/  FSETP.GEU.AND P3, PT, R69, -126, PT ;  /* 0xc2fc00004500780b */ /* 0x000fe40003f6e000 */
[----:B------:R-:W-:-:S03]  /*3c70*/  F2FP.F16.F32.PACK_AB R136, R136, R11 ;  /* 0x0000000b8888723e */ /* 0x000fc600000000ff */
        /* <DEDUP_REMOVED lines=9> */
[----:B------:R-:W-:Y:S01]  /*3d10*/  FSETP.GEU.AND P2, PT, R77, -126, PT ;  /* 0xc2fc00004d00780b */ /* 0x000fe20003f4e000 */
[----:B------:R-:W-:Y:S01]  /*3d20*/  FADD R34, R4, R35 ;  /* 0x0000002304227221 */ /* 0x000fe20000000000 */
[----:B------:R-:W-:Y:S01]  /*3d30*/  FADD R4, R29, R138 ;  /* 0x0000008a1d047221 */ /* 0x000fe20000000000 */
[----:B------:R-:W-:Y:S01]  /*3d40*/  FADD R39, R41, R144 ;  /* 0x0000009029277221 */ /* 0x000fe20000000000 */
[----:B------:R-:W-:Y:S01]  /*3d50*/  F2FP.F16.F32.PACK_AB R138, R138, R13 ;  /* 0x0000000d8a8a723e */ /* 0x000fe200000000ff */
[----:B------:R-:W-:Y:S01]  /*3d60*/  @!P4 FMUL R76, R76, 0.5 ;  /* 0x3f0000004c4cc820 */ /* 0x000fe20000400000 */
[----:B------:R-:W2:Y:S01]  /*3d70*/  MUFU.EX2 R17, R68 ;  /* 0x0000004400117308 */ /* 0x000ea20000000800 */
[----:B---3--:R-:W-:Y:S01]  /*3d80*/  @!P6 FMUL R23, R23, R23 ;  /* 0x000000171717e220 */ /* 0x008fe20000400000 */
[----:B------:R-:W-:Y:S01]  /*3d90*/  FSETP.GEU.AND P6, PT, R84, -126, PT ;  /* 0xc2fc00005400780b */ /* 0x000fe20003fce000 */
[----:B------:R-:W-:Y:S01]  /*3da0*/  FADD R36, R24, R39 ;  /* 0x0000002718247221 */ /* 0x000fe20000000000 */
[----:B------:R-:W-:Y:S01]  /*3db0*/  F2FP.F16.F32.PACK_AB R144, R144, R19 ;  /* 0x000000139090723e */ /* 0x000fe200000000ff */
[----:B------:R-:W-:Y:S01]  /*3dc0*/  FADD R43, R132, R23 ;  /* 0x00000017842b7221 */ /* 0x000fe20000000000 */
[----:B------:R-:W-:Y:S01]  /*3dd0*/  F2FP.F16.F32.PACK_AB R132, R49, R132 ;  /* 0x000000843184723e */ /* 0x000fe200000000ff */
[----:B------:R-:W-:Y:S01]  /*3de0*/  @!P2 FMUL R77, R77, 0.5 ;  /* 0x3f0000004d4da820 */ /* 0x000fe20000400000 */
[----:B------:R-:W3:Y:S01]  /*3df0*/  MUFU.EX2 R142, R69 ;  /* 0x00000045008e7308 */ /* 0x000ee20000000800 */
[----:B-1----:R-:W-:Y:S01]  /*3e00*/  @!P5 FMUL R148, R148, R148 ;  /* 0x000000949494d220 */ /* 0x002fe20000400000 */
[----:B------:R-:W-:Y:S01]  /*3e10*/  FSETP.GEU.AND P5, PT, R3, -126, PT ;  /* 0xc2fc00000300780b */ /* 0x000fe20003fae000 */
[----:B------:R-:W-:-:S02]  /*3e20*/  FADD R43, R28, R43 ;  /* 0x0000002b1c2b7221 */ /* 0x000fc40000000000 */
[----:B------:R-:W-:Y:S01]  /*3e30*/  FADD R32, R49, R148 ;  /* 0x0000009431207221 */ /* 0x000fe20000000000 */
[----:B------:R-:W-:Y:S01]  /*3e40*/  F2FP.F16.F32.PACK_AB R148, R148, R23 ;  /* 0x000000179494723e */ /* 0x000fe200000000ff */
[----:B------:R-:W-:Y:S01]  /*3e50*/  @!P6 FMUL R84, R84, 0.5 ;  /* 0x3f0000005454e820 */ /* 0x000fe20000400000 */
[----:B------:R-:W1:Y:S01]  /*3e60*/  MUFU.EX2 R21, R76 ;  /* 0x0000004c00157308 */ /* 0x000e620000000800 */
[----:B--2---:R-:W-:Y:S01]  /*3e70*/  @!P1 FMUL R17, R17, R17 ;  /* 0x0000001111119220 */ /* 0x004fe20000400000 */
[----:B------:R-:W-:Y:S01]  /*3e80*/  FADD R47, R31, R32 ;  /* 0x000000201f2f7221 */ /* 0x000fe20000000000 */
[----:B------:R-:W-:Y:S02]  /*3e90*/  FADD R34, R34, R43 ;  /* 0x0000002b22227221 */ /* 0x000fe40000000000 */
[----:B------:R-:W-:Y:S01]  /*3ea0*/  FADD R24, R126, R17 ;  /* 0x000000117e187221 */ /* 0x000fe20000000000 */
[----:B------:R-:W-:Y:S01]  /*3eb0*/  FADD R36, R36, R47 ;  /* 0x0000002f24247221 */ /* 0x000fe20000000000 */
[----:B------:R-:W-:Y:S01]  /*3ec0*/  @!P5 FMUL R3, R3, 0.5 ;  /* 0x3f0000000303d820 */ /* 0x000fe20000400000 */
[----:B------:R-:W2:Y:S01]  /*3ed0*/  MUFU.EX2 R146, R77 ;  /* 0x0000004d00927308 */ /* 0x000ea20000000800 */
[----:B---3--:R-:W-:Y:S01]  /*3ee0*/  @!P3 FMUL R142, R142, R142 ;  /* 0x0000008e8e8eb220 */ /* 0x008fe20000400000 */
[----:B------:R-:W-:-:S03]  /*3ef0*/  F2FP.F16.F32.PACK_AB R126, R37, R126 ;  /* 0x0000007e257e723e */ /* 0x000fc600000000ff */
[----:B------:R-:W-:Y:S01]  /*3f00*/  FADD R28, R37, R142 ;  /* 0x0000008e251c7221 */ /* 0x000fe20000000000 */
[----:B------:R-:W-:Y:S02]  /*3f10*/  F2FP.F16.F32.PACK_AB R142, R142, R17 ;  /* 0x000000118e8e723e */ /* 0x000fe400000000ff */
[----:B------:R-:W3:Y:S01]  /*3f20*/  MUFU.EX2 R27, R84 ;  /* 0x00000054001b7308 */ /* 0x000ee20000000800 */
[----:B-1----:R-:W-:-:S04]  /*3f30*/  @!P4 FMUL R21, R21, R21 ;  /* 0x000000151515c220 */ /* 0x002fc80000400000 */
[----:B------:R-:W-:Y:S01]  /*3f40*/  FADD R32, R130, R21 ;  /* 0x0000001582207221 */ /* 0x000fe20000000000 */
[----:B------:R-:W-:Y:S02]  /*3f50*/  F2FP.F16.F32.PACK_AB R130, R45, R130 ;  /* 0x000000822d82723e */ /* 0x000fe400000000ff */
[----:B------:R1:W4:Y:S01]  /*3f60*/  MUFU.EX2 R150, R3 ;  /* 0x0000000300967308 */ /* 0x0003220000000800 */
[----:B--2---:R-:W-:-:S04]  /*3f70*/  @!P2 FMUL R146, R146, R146 ;  /* 0x000000929292a220 */ /* 0x004fc80000400000 */
[----:B------:R-:W-:Y:S01]  /*3f80*/  FADD R31, R45, R146 ;  /* 0x000000922d1f7221 */ /* 0x000fe20000000000 */
[----:B------:R-:W-:Y:S01]  /*3f90*/  F2FP.F16.F32.PACK_AB R146, R146, R21 ;  /* 0x000000159292723e */ /* 0x000fe200000000ff */
[----:B---3--:R-:W-:Y:S01]  /*3fa0*/  @!P6 FMUL R27, R27, R27 ;  /* 0x0000001b1b1be220 */ /* 0x008fe20000400000 */
[----:B-1----:R-:W-:Y:S01]  /*3fb0*/  FADD R3, R122, R13 ;  /* 0x0000000d7a037221 */ /* 0x002fe20000000000 */
[----:B------:R-:W-:Y:S01]  /*3fc0*/  FADD R4, R4, R31 ;  /* 0x0000001f04047221 */ /* 0x000fe20000000000 */
[----:B------:R-:W-:Y:S01]  /*3fd0*/  F2FP.F16.F32.PACK_AB R122, R29, R122 ;  /* 0x0000007a1d7a723e */ /* 0x000fe200000000ff */
[----:B------:R-:W-:Y:S01]  /*3fe0*/  FADD R35, R134, R27 ;  /* 0x0000001b86237221 */ /* 0x000fe20000000000 */
[----:B------:R-:W-:Y:S01]  /*3ff0*/  FADD R3, R3, R32 ;  /* 0x0000002003037221 */ /* 0x000fe20000000000 */
[----:B------:R-:W-:Y:S01]  /*4000*/  F2FP.F16.F32.PACK_AB R134, R53, R134 ;  /* 0x000000863586723e */ /* 0x000fe200000000ff */
[----:B----4-:R-:W-:Y:S01]  /*4010*/  @!P5 FMUL R150, R150, R150 ;  /* 0x000000969696d220 */ /* 0x010fe20000400000 */
[----:B------:R-:W-:-:S03]  /*4020*/  FADD R24, R24, R35 ;  /* 0x0000002318187221 */ /* 0x000fc60000000000 */
[----:B------:R-:W-:Y:S01]  /*4030*/  FADD R39, R53, R150 ;  /* 0x0000009635277221 */ /* 0x000fe20000000000 */
[----:B------:R-:W-:Y:S01]  /*4040*/  FADD R3, R3, R24 ;  /* 0x0000001803037221 */ /* 0x000fe20000000000 */
[----:B------:R-:W-:Y:S02]  /*4050*/  F2FP.F16.F32.PACK_AB R150, R150, R27 ;  /* 0x0000001b9696723e */ /* 0x000fe400000000ff */
[----:B------:R-:W-:Y:S01]  /*4060*/  FADD R39, R28, R39 ;  /* 0x000000271c277221 */ /* 0x000fe20000000000 */
[----:B------:R-:W-:-:S03]  /*4070*/  FADD R3, R34, R3 ;  /* 0x0000000322037221 */ /* 0x000fc60000000000 */
[----:B------:R-:W-:Y:S01]  /*4080*/  FADD R39, R4, R39 ;  /* 0x0000002704277221 */ /* 0x000fe20000000000 */
[----:B------:R-:W-:-:S03]  /*4090*/  MOV R4, UR10 ;  /* 0x0000000a00047c02 */ /* 0x000fc60008000f00 */
[----:B------:R-:W-:Y:S01]  /*40a0*/  FADD R36, R36, R39 ;  /* 0x0000002724247221 */ /* 0x000fe20000000000 */
[----:B------:R1:W-:Y:S03]  /*40b0*/  SYNCS.ARRIVE.TRANS64.A1T0 RZ, [R4+UR7], RZ ;  /* 0x000000ff04ff79a7 */ /* 0x0003e60008100007 */
[----:B------:R-:W-:Y:S01]  /*40c0*/  FADD R3, R3, R36 ;  /* 0x0000002403037221 */ /* 0x000fe20000000000 */
[----:B-1----:R-:W-:Y:S01]  /*40d0*/  FADD R4, R38, R59 ;  /* 0x0000003b26047221 */ /* 0x002fe20000000000 */
[----:B------:R-:W-:Y:S06]  /*40e0*/  @!P0 BRA `(.L_x_19) ;  /* 0x0000000000048947 */ /* 0x000fec0003800000 */
[----:B------:R-:W-:Y:S01]  /*40f0*/  BPT.TRAP 0x1 ;  /* 0x000000040000795c */ /* 0x000fe20000300000 */
.L_x_19:
[----:B------:R-:W1:Y:S01]  /*4100*/  SYNCS.PHASECHK.TRANS64.TRYWAIT P1, [UR36+0x48008], R6 ;  /* 0x04800806ff0075a7 */ /* 0x000e620008020164 */
[----:B------:R-:W-:Y:S01]  /*4110*/  ULOP3.LUT UR57, UR57, 0x4000000, URZ, 0xfc, !UPT ;  /* 0x0400000039397892 */ /* 0x000fe2000f8efc3f */
[----:B-1----:R-:W-:Y:S11]  /*4120*/  @!P1 BRA `(.L_x_20) ;  /* 0x000000a400fc9947 */ /* 0x002ff60003800000 */
.L_x_112:
[----:B------:R-:W-:Y:S01]  /*4130*/  UIADD3 UR10, UR57, 0xc00, URZ ;  /* 0x00000c00390a7890 */ /* 0x000fe2000fffe03f */
[----:B------:R-:W-:Y:S01]  /*4140*/  WARPGROUP.ARRIVE ;  /* 0x00000000000079c5 */ /* 0x000fe20000000000 */
[----:B------:R-:W-:Y:S01]  /*4150*/  UMOV UR11, 0x40000040 ;  /* 0x40000040000b7882 */ /* 0x000fe20000000000 */
[----:B------:R-:W-:-:S06]  /*4160*/  F2FP.F16.F32.PACK_AB R151, R10, R151 ;  /* 0x000000970a97723e */ /* 0x000fcc00000000ff */
[----:B------:R-:W-:Y:S01]  /*4170*/  HGMMA.64x192x16.F32 R24, R120, gdesc[UR8].tnspB, RZ, !UPT, gsb0 ;  /* 0x42e0000878187df0 */ /* 0x000fe2000c0008ff */
[----:B------:R-:W-:Y:S01]  /*4180*/  UIADD3 UR10, UR57, 0xc80, URZ ;  /* 0x00000c80390a7890 */ /* 0x000fe2000fffe03f */
[----:B------:R-:W-:Y:S01]  /*4190*/  UMOV UR11, 0x40000040 ;  /* 0x40000040000b7882 */ /* 0x000fe20000000000 */
[----:B------:R-:W-:Y:S02]  /*41a0*/  WARPGROUP.DEPBAR.LE gsb0, 0x0 ;  /* 0x00008000000079c5 */ /* 0x000fe40000010000 */
[----:B------:R-:W-:-:S15]  /*41b0*/  WARPGROUP.ARRIVE ;  /* 0x00000000000079c5 */ /* 0x000fde0000000000 */
[----:B------:R-:W-:Y:S01]  /*41c0*/  HGMMA.64x192x16.F32 R24, R124, gdesc[UR8].tnspB, R24, gsb0 ;  /* 0x42e000087c187df0 */ /* 0x000fe20008000818 */
        /* <DEDUP_REMOVED lines=29> */
[----:B------:R-:W-:Y:S03]  /*43a0*/  HGMMA.64x192x16.F32 R24, R148, gdesc[UR8].tnspB, R24, gsb0 ;  /* 0x42e0000894187df0 */ /* 0x000fe60008000818 */
[----:B------:R-:W-:Y:S02]  /*43b0*/  WARPGROUP.DEPBAR.LE gsb0, 0x0 ;  /* 0x00008000000079c5 */ /* 0x000fe40000010000 */
[----:B------:R-:W-:Y:S05]  /*43c0*/  @!P0 BRA `(.L_x_21) ;  /* 0x0000000000048947 */ /* 0x000fea0003800000 */
[----:B------:R-:W-:Y:S01]  /*43d0*/  BPT.TRAP 0x1 ;  /* 0x000000040000795c */ /* 0x000fe20000300000 */
.L_x_21:
[----:B------:R-:W-:Y:S01]  /*43e0*/  UISETP.GT.U32.AND UP0, UPT, UR6, 0x1, UPT ;  /* 0x000000010600788c */ /* 0x000fe2000bf04070 */
[----:B-1----:R-:W-:Y:S01]  /*43f0*/  MOV R6, RZ ;  /* 0x000000ff00067202 */ /* 0x002fe20000000f00 */
[----:B------:R-:W-:-:S04]  /*4400*/  UIADD3 UR7, UR36, 0x48028, URZ ;  /* 0x0004802824077890 */ /* 0x000fc8000fffe03f */
[----:B------:R-:W-:Y:S01]  /*4410*/  PLOP3.LUT P1, PT, PT, PT, UP0, 0x80, 0x0 ;  /* 0x000000000000781c */ /* 0x000fe20003f2f008 */
[----:B------:R-:W-:-:S09]  /*4420*/  UPRMT UR7, URZ, 0x654, UR7 ;  /* 0x000006543f077896 */ /* 0x000fd20008000007 */
[----:B------:R-:W-:Y:S03]  /*4430*/  SYNCS.ARRIVE.TRANS64.RED.A1T0 RZ, [UR7], RZ ;  /* 0x000000ffffff79a7 */ /* 0x000fe60008100407 */
[----:B------:R-:W-:Y:S05]  /*4440*/  @P1 BRA `(.L_x_22) ;  /* 0x0000000000041947 */ /* 0x000fea0003800000 */
[----:B------:R-:W-:Y:S01]  /*4450*/  BPT.TRAP 0x1 ;  /* 0x000000040000795c */ /* 0x000fe20000300000 */
.L_x_22:
[C---:B------:R-:W-:Y:S01]  /*4460*/  ISETP.GE.AND P2, PT, R8.reuse, 0x3, PT ;  /* 0x000000030800780c */ /* 0x040fe20003f46270 */
[----:B------:R-:W-:Y:S01]  /*4470*/  UMOV UR59, 0x1 ;  /* 0x00000001003b7882 */ /* 0x000fe20000000000 */
[----:B------:R-:W-:Y:S01]  /*4480*/  UMOV UR58, 0x2 ;  /* 0x00000002003a7882 */ /* 0x000fe20000000000 */
[----:B------:R-:W-:Y:S02]  /*4490*/  IADD3 R5, R5, 0x80, RZ ;  /* 0x0000008005057810 */ /* 0x000fe40007ffe0ff */
[----:B------:R-:W-:-:S08]  /*44a0*/  IADD3 R8, R8, -0x1, RZ ;  /* 0xffffffff08087810 */ /* 0x000fd00007ffe0ff */
[----:B------:R-:W-:Y:S05]  /*44b0*/  @!P2 BRA `(.L_x_23) ;  /* 0x0000002c00eca947 */ /* 0x000fea0003800000 */
[----:B------:R-:W-:Y:S01]  /*44c0*/  MOV R11, R7 ;  /* 0x00000007000b7202 */ /* 0x000fe20000000f00 */
[----:B------:R-:W-:Y:S01]  /*44d0*/  UMOV UR58, 0x2 ;  /* 0x00000002003a7882 */ /* 0x000fe20000000000 */
[----:B------:R-:W-:Y:S01]  /*44e0*/  MOV R13, R9 ;  /* 0x00000009000d7202 */ /* 0x000fe20000000f00 */
[----:B------:R-:W-:Y:S01]  /*44f0*/  UMOV UR59, 0x1 ;  /* 0x00000001003b7882 */ /* 0x000fe20000000000 */
[----:B------:R-:W-:Y:S01]  /*4500*/  MOV R6, RZ ;  /* 0x000000ff00067202 */ /* 0x000fe20000000f00 */
[----:B------:R-:W-:-:S06]  /*4510*/  ULDC UR60, c[0x0][0x604] ;  /* 0x00018100003c7ab9 */ /* 0x000fcc0000000800 */
.L_x_34:
[----:B------:R-:W-:-:S13]  /*4520*/  PLOP3.LUT P3, PT, PT, PT, UP1, 0x80, 0x0 ;  /* 0x000000000000781c */ /* 0x000fda0003f6f018 */
[----:B-1----:R-:W-:Y:S05]  /*4530*/  @!P3 BRA `(.L_x_24) ;  /* 0x000000000004b947 */ /* 0x002fea0003800000 */
[----:B------:R-:W-:Y:S01]  /*4540*/  BPT.TRAP 0x1 ;  /* 0x000000040000795c */ /* 0x000fe20000300000 */
.L_x_24:
[----:B------:R-:W-:Y:S01]  /*4550*/  ULEA UR6, UR58, UR36, 0x3 ;  /* 0x000000243a067291 */ /* 0x000fe2000f8e183f */
[----:B------:R-:W-:-:S08]  /*4560*/  SHF.L.U32 R7, R6, 0x1f, RZ ;  /* 0x0000001f06077819 */ /* 0x000fd000000006ff */
[----:B------:R-:W1:Y:S02]  /*4570*/  SYNCS.PHASECHK.TRANS64.TRYWAIT P2, [UR6+0x48000], R7 ;  /* 0x04800007ff0075a7 */ /* 0x000e640008040146 */
[----:B-1----:R-:W-:Y:S05]  /*4580*/  @!P2 BRA `(.L_x_25) ;  /* 0x000000a000fca947 */ /* 0x002fea0003800000 */
.L_x_113:
[----:B------:R-:W-:Y:S01]  /*4590*/  UIMAD UR6, UR58, 0xc00, UR56 ;  /* 0x00000c003a0678a4 */ /* 0x000fe2000f8e0238 */
[----:B------:R-:W-:Y:S01]  /*45a0*/  WARPGROUP.ARRIVE ;  /* 0x00000000000079c5 */ /* 0x000fe20000000000 */
[----:B------:R-:W-:Y:S01]  /*45b0*/  UMOV UR7, 0x40000040 ;  /* 0x4000004000077882 */ /* 0x000fe20000000000 */
[----:B------:R-:W-:Y:S01]  /*45c0*/  UMOV UR11, 0x40000040 ;  /* 0x40000040000b7882 */ /* 0x000fe20000000000 */
[----:B------:R-:W-:Y:S02]  /*45d0*/  UIADD3 UR10, UR6, 0x2, URZ ;  /* 0x00000002060a7890 */ /* 0x000fe4000fffe03f */
[----:B------:R-:W-:Y:S01]  /*45e0*/  UIADD3 UR14, UR6, 0x4, URZ ;  /* 0x00000004060e7890 */ /* 0x000fe2000fffe03f */
[----:B------:R-:W-:Y:S02]  /*45f0*/  UMOV UR15, 0x40000040 ;  /* 0x40000040000f7882 */ /* 0x000fe40000000000 */
[----:B------:R-:W-:Y:S01]  /*4600*/  HGMMA.64x128x16.F32 R120, gdesc[UR4], RZ, !UPT, gsb0 ;  /* 0x01e00000047879f0 */ /* 0x000fe2000c0008ff */
[----:B------:R-:W-:Y:S01]  /*4610*/  UIADD3 UR18, UR6, 0x6, URZ ;  /* 0x0000000606127890 */ /* 0x000fe2000fffe03f */
[----:B------:R-:W-:Y:S01]  /*4620*/  UMOV UR19, 0x40000040 ;  /* 0x4000004000137882 */ /* 0x000fe20000000000 */
        /* <DEDUP_REMOVED lines=16> */
[----:B------:R-:W-:-:S04]  /*4730*/  UIADD3 UR6, UR58, 0x1, URZ ;  /* 0x000000013a067890 */ /* 0x000fc8000fffe03f */
[----:B------:R-:W-:-:S04]  /*4740*/  UISETP.NE.AND UP0, UPT, UR6, 0x5, UPT ;  /* 0x000000050600788c */ /* 0x000fc8000bf05270 */
[----:B------:R-:W-:Y:S02]  /*4750*/  USEL UR7, URZ, 0x1, UP0 ;  /* 0x000000013f077887 */ /* 0x000fe40008000000 */
[----:B------:R-:W-:-:S04]  /*4760*/  USEL UR6, UR6, URZ, UP0 ;  /* 0x0000003f06067287 */ /* 0x000fc80008000000 */
[----:B------:R-:W-:Y:S01]  /*4770*/  LOP3.LUT R6, R6, UR7, RZ, 0x3c, !PT ;  /* 0x0000000706067c12 */ /* 0x000fe2000f8e3cff */
[----:B------:R-:W-:Y:S02]  /*4780*/  WARPGROUP.DEPBAR.LE gsb0, 0x0 ;  /* 0x00008000000079c5 */ /* 0x000fe40000010000 */
[----:B------:R-:W-:-:S06]  /*4790*/  WARPGROUP.ARRIVE ;  /* 0x00000000000079c5 */ /* 0x000fcc0000000000 */
        /* <DEDUP_REMOVED lines=32> */
[----:B------:R-:W-:Y:S05]  /*49a0*/  @!P3 BRA `(.L_x_26) ;  /* 0x000000000004b947 */ /* 0x000fea0003800000 */
[----:B------:R-:W-:Y:S01]  /*49b0*/  BPT.TRAP 0x1 ;  /* 0x000000040000795c */ /* 0x000fe20000300000 */
.L_x_26:
[----:B-1----:R-:W-:Y:S01]  /*49c0*/  FMNMX R10, R120, R11, !PT ;  /* 0x0000000b780a7209 */ /* 0x002fe20007800000 */
[----:B------:R-:W-:Y:S01]  /*49d0*/  ULEA UR7, UR6, UR36, 0x3 ;  /* 0x0000002406077291 */ /* 0x000fe2000f8e183f */
[----:B------:R-:W-:Y:S02]  /*49e0*/  FMNMX R14, R122, R13, !PT ;  /* 0x0000000d7a0e7209 */ /* 0x000fe40007800000 */
[----:B------:R-:W-:Y:S02]  /*49f0*/  FMNMX R7, R121, R10, !PT ;  /* 0x0000000a79077209 */ /* 0x000fe40007800000 */
[----:B------:R-:W-:Y:S02]  /*4a00*/  FMNMX R15, R123, R14, !PT ;  /* 0x0000000e7b0f7209 */ /* 0x000fe40007800000 */
[----:B------:R-:W-:Y:S02]  /*4a10*/  FMNMX R10, R124, R7, !PT ;  /* 0x000000077c0a7209 */ /* 0x000fe40007800000 */
[----:B------:R-:W-:-:S02]  /*4a20*/  FMNMX R14, R126, R15, !PT ;  /* 0x0000000f7e0e7209 */ /* 0x000fc40007800000 */
[----:B------:R-:W-:-:S04]  /*4a30*/  FMNMX R7, R125, R10, !PT ;  /* 0x0000000a7d077209 */ /* 0x000fc80007800000 */
        /* <DEDUP_REMOVED lines=27> */
[----:B------:R-:W-:-:S05]  /*4bf0*/  FMNMX R9, R181, R10, !PT ;  /* 0x0000000ab5097209 */ /* 0x000fca0007800000 */
[----:B------:R-:W1:Y:S02]  /*4c00*/  SHFL.BFLY PT, R10, R9, 0x1, 0x1f ;  /* 0x0c201f00090a7f89 */ /* 0x000e6400000e0000 */
[----:B-1----:R-:W-:Y:S02]  /*4c10*/  FMNMX R12, R9, R10, !PT ;  /* 0x0000000a090c7209 */ /* 0x002fe40007800000 */
[----:B------:R-:W-:-:S03]  /*4c20*/  FMNMX R9, R127, R14, !PT ;  /* 0x0000000e7f097209 */ /* 0x000fc60007800000 */
[----:B------:R-:W1:Y:S01]  /*4c30*/  SHFL.BFLY PT, R7, R12, 0x2, 0x1f ;  /* 0x0c401f000c077f89 */ /* 0x000e6200000e0000 */
[----:B------:R-:W-:-:S04]  /*4c40*/  FMNMX R14, R130, R9, !PT ;  /* 0x00000009820e7209 */ /* 0x000fc80007800000 */
[----:B------:R-:W-:-:S04]  /*4c50*/  FMNMX R9, R131, R14, !PT ;  /* 0x0000000e83097209 */ /* 0x000fc80007800000 */
[----:B------:R-:W-:-:S04]  /*4c60*/  FMNMX R14, R134, R9, !PT ;  /* 0x00000009860e7209 */ /* 0x000fc80007800000 */
[----:B------:R-:W-:-:S04]  /*4c70*/  FMNMX R9, R135, R14, !PT ;  /* 0x0000000e87097209 */ /* 0x000fc80007800000 */
[----:B------:R-:W-:-:S04]  /*4c80*/  FMNMX R14, R138, R9, !PT ;  /* 0x000000098a0e7209 */ /* 0x000fc80007800000 */
[----:B------:R-:W-:Y:S02]  /*4c90*/  FMNMX R9, R139, R14, !PT ;  /* 0x0000000e8b097209 */ /* 0x000fe40007800000 */
[----:B-1----:R-:W-:Y:S02]  /*4ca0*/  FMNMX R7, R12, R7, !PT ;  /* 0x000000070c077209 */ /* 0x002fe40007800000 */
[----:B------:R-:W-:Y:S02]  /*4cb0*/  FMNMX R16, R142, R9, !PT ;  /* 0x000000098e107209 */ /* 0x000fe40007800000 */
[----:B------:R-:W-:Y:S02]  /*4cc0*/  FSETP.NEU.AND P2, PT, R7, -INF , PT ;  /* 0xff8000000700780b */ /* 0x000fe40003f4d000 */
[----:B------:R-:W-:Y:S02]  /*4cd0*/  FMNMX R9, R143, R16, !PT ;  /* 0x000000108f097209 */ /* 0x000fe40007800000 */
[----:B------:R-:W-:-:S02]  /*4ce0*/  FSEL R10, R7, RZ, P2 ;  /* 0x000000ff070a7208 */ /* 0x000fc40001000000 */
[----:B------:R-:W-:-:S03]  /*4cf0*/  FMNMX R16, R146, R9, !PT ;  /* 0x0000000992107209 */ /* 0x000fc60007800000 */
[----:B------:R-:W-:Y:S01]  /*4d00*/  FMUL R184, R10, UR60 ;  /* 0x0000003c0ab87c20 */ /* 0x000fe20008400000 */
[----:B------:R-:W-:-:S03]  /*4d10*/  FMNMX R9, R147, R16, !PT ;  /* 0x0000001093097209 */ /* 0x000fc60007800000 */
[--C-:B------:R-:W-:Y:S01]  /*4d20*/  FFMA R120, R120, UR60, -R184.reuse ;  /* 0x0000003c78787c23 */ /* 0x100fe200080008b8 */
[--C-:B------:R-:W-:Y:S01]  /*4d30*/  FFMA R15, R121, UR60, -R184.reuse ;  /* 0x0000003c790f7c23 */ /* 0x100fe200080008b8 */
[--C-:B------:R-:W-:Y:S01]  /*4d40*/  FFMA R12, R124, UR60, -R184.reuse ;  /* 0x0000003c7c0c7c23 */ /* 0x100fe200080008b8 */
[--C-:B------:R-:W-:Y:S01]  /*4d50*/  FFMA R19, R129, UR60, -R184.reuse ;  /* 0x0000003c81137c23 */ /* 0x100fe200080008b8 */
[--C-:B------:R-:W-:Y:S01]  /*4d60*/  FFMA R17, R125, UR60, -R184.reuse ;  /* 0x0000003c7d117c23 */ /* 0x100fe200080008b8 */
[----:B------:R-:W-:Y:S01]  /*4d70*/  FSETP.GEU.AND P6, PT, R120, -126, PT ;  /* 0xc2fc00007800780b */ /* 0x000fe20003fce000 */
        /* <DEDUP_REMOVED lines=9> */
[----:B------:R-:W-:Y:S01]  /*4e10*/  FMNMX R16, R150, R9, !PT ;  /* 0x0000000996107209 */ /* 0x000fe20007800000 */
[--C-:B------:R-:W-:Y:S01]  /*4e20*/  FFMA R133, R141, UR60, -R184.reuse ;  /* 0x0000003c8d857c23 */ /* 0x100fe200080008b8 */
[--C-:B------:R-:W-:Y:S01]  /*4e30*/  FFMA R132, R144, UR60, -R184.reuse ;  /* 0x0000003c90847c23 */ /* 0x100fe200080008b8 */
[----:B------:R-:W-:Y:S01]  /*4e40*/  @!P6 FMUL R120, R120, 0.5 ;  /* 0x3f0000007878e820 */ /* 0x000fe20000400000 */
[----:B------:R-:W-:Y:S01]  /*4e50*/  FMNMX R9, R151, R16, !PT ;  /* 0x0000001097097209 */ /* 0x000fe20007800000 */
[----:B------:R-:W-:Y:S01]  /*4e60*/  @!P3 FMUL R15, R15, 0.5 ;  /* 0x3f0000000f0fb820 */ /* 0x000fe20000400000 */
[--C-:B------:R-:W-:Y:S01]  /*4e70*/  FFMA R16, R140, UR60, -R184.reuse ;  /* 0x0000003c8c107c23 */ /* 0x100fe200080008b8 */
[----:B------:R-:W-:Y:S01]  /*4e80*/  @!P4 FMUL R12, R12, 0.5 ;  /* 0x3f0000000c0cc820 */ /* 0x000fe20000400000 */
[----:B------:R-:W-:Y:S01]  /*4e90*/  FMNMX R18, R154, R9, !PT ;  /* 0x000000099a127209 */ /* 0x000fe20007800000 */
[----:B------:R-:W1:Y:S01]  /*4ea0*/  MUFU.EX2 R120, R120 ;  /* 0x0000007800787308 */ /* 0x000e620000000800 */
[----:B------:R-:W-:Y:S01]  /*4eb0*/  @!P5 FMUL R17, R17, 0.5 ;  /* 0x3f0000001111d820 */ /* 0x000fe20000400000 */
[----:B------:R-:W-:Y:S01]  /*4ec0*/  @!P2 FMUL R124, R124, 0.5 ;  /* 0x3f0000007c7ca820 */ /* 0x000fe20000400000 */
[----:B------:R-:W-:Y:S01]  /*4ed0*/  FMNMX R9, R155, R18, !PT ;  /* 0x000000129b097209 */ /* 0x000fe20007800000 */
[--C-:B------:R-:W-:Y:S01]  /*4ee0*/  FFMA R141, R149, UR60, -R184.reuse ;  /* 0x0000003c958d7c23 */ /* 0x100fe200080008b8 */
[--C-:B------:R-:W-:Y:S01]  /*4ef0*/  FFMA R137, R145, UR60, -R184.reuse ;  /* 0x0000003c91897c23 */ /* 0x100fe200080008b8 */
[--C-:B------:R-:W-:Y:S01]  /*4f00*/  FFMA R145, R152, UR60, -R184.reuse ;  /* 0x0000003c98917c23 */ /* 0x100fe200080008b8 */
[----:B------:R-:W-:Y:S01]  /*4f10*/  FMNMX R18, R158, R9, !PT ;  /* 0x000000099e127209 */ /* 0x000fe20007800000 */
[----:B------:R-:W2:Y:S01]  /*4f20*/  MUFU.EX2 R15, R15 ;  /* 0x0000000f000f7308 */ /* 0x000ea20000000800 */
[--C-:B------:R-:W-:Y:S01]  /*4f30*/  FFMA R136, R153, UR60, -R184.reuse ;  /* 0x0000003c99887c23 */ /* 0x100fe200080008b8 */
[--C-:B------:R-:W-:Y:S01]  /*4f40*/  FFMA R153, R160, UR60, -R184.reuse ;  /* 0x0000003ca0997c23 */ /* 0x100fe200080008b8 */
[----:B------:R-:W-:Y:S01]  /*4f50*/  FMNMX R9, R159, R18, !PT ;  /* 0x000000129f097209 */ /* 0x000fe20007800000 */
[--C-:B------:R-:W-:Y:S01]  /*4f60*/  FFMA R149, R156, UR60, -R184.reuse ;  /* 0x0000003c9c957c23 */ /* 0x100fe200080008b8 */
[--C-:B------:R-:W-:Y:S01]  /*4f70*/  FFMA R140, R161, UR60, -R184.reuse ;  /* 0x0000003ca18c7c23 */ /* 0x100fe200080008b8 */
[--C-:B------:R-:W-:Y:S01]  /*4f80*/  FFMA R144, R169, UR60, -R184.reuse ;  /* 0x0000003ca9907c23 */ /* 0x100fe200080008b8 */
[----:B------:R-:W-:Y:S01]  /*4f90*/  FMNMX R18, R162, R9, !PT ;  /* 0x00000009a2127209 */ /* 0x000fe20007800000 */
[----:B------:R-:W3:Y:S01]  /*4fa0*/  MUFU.EX2 R12, R12 ;  /* 0x0000000c000c7308 */ /* 0x000ee20000000800 */
[----:B-1----:R-:W-:Y:S01]  /*4fb0*/  @!P6 FMUL R120, R120, R120 ;  /* 0x000000787878e220 */ /* 0x002fe20000400000 */
[----:B------:R-:W-:Y:S01]  /*4fc0*/  FSETP.GEU.AND P6, PT, R19, -126, PT ;  /* 0xc2fc00001300780b */ /* 0x000fe20003fce000 */
[--C-:B------:R-:W-:Y:S01]  /*4fd0*/  FFMA R161, R168, UR60, -R184.reuse ;  /* 0x0000003ca8a17c23 */ /* 0x100fe200080008b8 */
[----:B------:R-:W-:Y:S01]  /*4fe0*/  FMNMX R9, R163, R18, !PT ;  /* 0x00000012a3097209 */ /* 0x000fe20007800000 */
[--C-:B------:R-:W-:Y:S01]  /*4ff0*/  FFMA R18, R148, UR60, -R184.reuse ;  /* 0x0000003c94127c23 */ /* 0x100fe200080008b8 */
[--C-:B------:R-:W-:Y:S01]  /*5000*/  FFMA R169, R176, UR60, -R184.reuse ;  /* 0x0000003cb0a97c23 */ /* 0x100fe200080008b8 */
[----:B------:R-:W-:Y:S01]  /*5010*/  FFMA R156, R181, UR60, -R184 ;  /* 0x0000003cb59c7c23 */ /* 0x000fe200080008b8 */
[----:B------:R-:W1:Y:S01]  /*5020*/  MUFU.EX2 R17, R17 ;  /* 0x0000001100117308 */ /* 0x000e620000000800 */
[----:B--2---:R-:W-:Y:S01]  /*5030*/  @!P3 FMUL R15, R15, R15 ;  /* 0x0000000f0f0fb220 */ /* 0x004fe20000400000 */
[----:B------:R-:W-:-:S02]  /*5040*/  FSETP.GEU.AND P3, PT, R14, -126, PT ;  /* 0xc2fc00000e00780b */ /* 0x000fc40003f6e000 */
[----:B------:R-:W-:-:S03]  /*5050*/  FMNMX R20, R166, R9, !PT ;  /* 0x00000009a6147209 */ /* 0x000fc60007800000 */
[----:B------:R-:W-:Y:S01]  /*5060*/  @!P6 FMUL R19, R19, 0.5 ;  /* 0x3f0000001313e820 */ /* 0x000fe20000400000 */
[----:B------:R-:W2:Y:S01]  /*5070*/  MUFU.EX2 R124, R124 ;  /* 0x0000007c007c7308 */ /* 0x000ea20000000800 */
[----:B---3--:R-:W-:Y:S01]  /*5080*/  @!P4 FMUL R12, R12, R12 ;  /* 0x0000000c0c0cc220 */ /* 0x008fe20000400000 */
[----:B------:R-:W-:Y:S02]  /*5090*/  FSETP.GEU.AND P4, PT, R21, -126, PT ;  /* 0xc2fc00001500780b */ /* 0x000fe40003f8e000 */
[----:B------:R-:W-:-:S03]  /*50a0*/  FMNMX R9, R167, R20, !PT ;  /* 0x00000014a7097209 */ /* 0x000fc60007800000 */
[----:B------:R-:W-:Y:S01]  /*50b0*/  @!P3 FMUL R14, R14, 0.5 ;  /* 0x3f0000000e0eb820 */ /* 0x000fe20000400000 */
[----:B------:R-:W3:Y:S01]  /*50c0*/  MUFU.EX2 R19, R19 ;  /* 0x0000001300137308 */ /* 0x000ee20000000800 */
[----:B-1----:R-:W-:Y:S01]  /*50d0*/  @!P5 FMUL R17, R17, R17 ;  /* 0x000000111111d220 */ /* 0x002fe20000400000 */
[----:B------:R-:W-:Y:S02]  /*50e0*/  FSETP.GEU.AND P5, PT, R128, -126, PT ;  /* 0xc2fc00008000780b */ /* 0x000fe40003fae000 */
[----:B------:R-:W-:-:S03]  /*50f0*/  FMNMX R20, R170, R9, !PT ;  /* 0x00000009aa147209 */ /* 0x000fc60007800000 */
[----:B------:R-:W-:Y:S01]  /*5100*/  @!P4 FMUL R21, R21, 0.5 ;  /* 0x3f0000001515c820 */ /* 0x000fe20000400000 */
[----:B------:R-:W1:Y:S01]  /*5110*/  MUFU.EX2 R14, R14 ;  /* 0x0000000e000e7308 */ /* 0x000e620000000800 */
[----:B--2---:R-:W-:Y:S01]  /*5120*/  @!P2 FMUL R124, R124, R124 ;  /* 0x0000007c7c7ca220 */ /* 0x004fe20000400000 */
[----:B------:R-:W-:Y:S02]  /*5130*/  FSETP.GEU.AND P2, PT, R23, -126, PT ;  /* 0xc2fc00001700780b */ /* 0x000fe40003f4e000 */
        /* <DEDUP_REMOVED lines=20> */
[----:B------:R-:W-:Y:S01]  /*5280*/  FMNMX R9, R179, R20, !PT ;  /* 0x00000014b3097209 */ /* 0x000fe20007800000 */
[--C-:B------:R-:W-:Y:S01]  /*5290*/  FFMA R20, R157, UR60, -R184.reuse ;  /* 0x0000003c9d147c23 */ /* 0x100fe200080008b8 */
[----:B------:R-:W-:Y:S01]  /*52a0*/  FFMA R157, R164, UR60, -R184 ;  /* 0x0000003ca49d7c23 */ /* 0x000fe200080008b8 */
[----:B------:R-:W-:Y:S01]  /*52b0*/  @!P4 FMUL R132, R132, 0.5 ;  /* 0x3f0000008484c820 */ /* 0x000fe20000400000 */
[----:B------:R-:W3:Y:S01]  /*52c0*/  MUFU.EX2 R133, R133 ;  /* 0x0000008500857308 */ /* 0x000ee20000000800 */
[----:B-1----:R-:W-:Y:S01]  /*52d0*/  @!P2 FMUL R23, R23, R23 ;  /* 0x000000171717a220 */ /* 0x002fe20000400000 */
[----:B------:R-:W-:-:S02]  /*52e0*/  FSETP.GEU.AND P2, PT, R18, -126, PT ;  /* 0xc2fc00001200780b */ /* 0x000fc40003f4e000 */
[----:B------:R-:W-:-:S03]  /*52f0*/  FMNMX R22, R182, R9, !PT ;  /* 0x00000009b6167209 */ /* 0x000fc60007800000 */
[----:B------:R-:W-:Y:S01]  /*5300*/  @!P5 FMUL R137, R137, 0.5 ;  /* 0x3f0000008989d820 */ /* 0x000fe20000400000 */
[----:B------:R-:W1:Y:S01]  /*5310*/  MUFU.EX2 R132, R132 ;  /* 0x0000008400847308 */ /* 0x000e620000000800 */
[----:B--2---:R-:W-:Y:S01]  /*5320*/  @!P6 FMUL R16, R16, R16 ;  /* 0x000000101010e220 */ /* 0x004fe20000400000 */
[----:B------:R-:W-:Y:S02]  /*5330*/  FSETP.GEU.AND P6, PT, R141, -126, PT ;  /* 0xc2fc00008d00780b */ /* 0x000fe40003fce000 */
[----:B------:R-:W-:Y:S01]  /*5340*/  FMNMX R9, R183, R22, !PT ;  /* 0x00000016b7097209 */ /* 0x000fe20007800000 */
[--C-:B------:R-:W-:Y:S01]  /*5350*/  FFMA R22, R165, UR60, -R184.reuse ;  /* 0x0000003ca5167c23 */ /* 0x100fe200080008b8 */
[----:B------:R-:W-:Y:S01]  /*5360*/  FFMA R165, R172, UR60, -R184 ;  /* 0x0000003caca57c23 */ /* 0x000fe200080008b8 */
[----:B------:R-:W-:Y:S01]  /*5370*/  @!P2 FMUL R18, R18, 0.5 ;  /* 0x3f0000001212a820 */ /* 0x000fe20000400000 */
[----:B------:R-:W2:Y:S01]  /*5380*/  MUFU.EX2 R137, R137 ;  /* 0x0000008900897308 */ /* 0x000ea20000000800 */
[----:B---3--:R-:W-:Y:S01]  /*5390*/  @!P3 FMUL R133, R133, R133 ;  /* 0x000000858585b220 */ /* 0x008fe20000400000 */
[----:B------:R-:W-:Y:S01]  /*53a0*/  FSETP.GEU.AND P3, PT, R145, -126, PT ;  /* 0xc2fc00009100780b */ /* 0x000fe20003f6e000 */
[----:B------:R-:W3:Y:S04]  /*53b0*/  SHFL.BFLY PT, R148, R9, 0x1, 0x1f ;  /* 0x0c201f0009947f89 */ /* 0x000ee800000e0000 */
[----:B------:R-:W-:Y:S01]  /*53c0*/  @!P6 FMUL R141, R141, 0.5 ;  /* 0x3f0000008d8de820 */ /* 0x000fe20000400000 */
[----:B------:R-:W4:Y:S01]  /*53d0*/  MUFU.EX2 R18, R18 ;  /* 0x0000001200127308 */ /* 0x000f220000000800 */
[----:B-1----:R-:W-:Y:S01]  /*53e0*/  @!P4 FMUL R132, R132, R132 ;  /* 0x000000848484c220 */ /* 0x002fe20000400000 */
[----:B------:R-:W-:-:S05]  /*53f0*/  FSETP.GEU.AND P4, PT, R136, -126, PT ;  /* 0xc2fc00008800780b */ /* 0x000fca0003f8e000 */
[----:B------:R-:W-:Y:S01]  /*5400*/  @!P3 FMUL R145, R145, 0.5 ;  /* 0x3f0000009191b820 */ /* 0x000fe20000400000 */
[----:B------:R-:W1:Y:S01]  /*5410*/  MUFU.EX2 R141, R141 ;  /* 0x0000008d008d7308 */ /* 0x000e620000000800 */
[----:B--2---:R-:W-:Y:S01]  /*5420*/  @!P5 FMUL R137, R137, R137 ;  /* 0x000000898989d220 */ /* 0x004fe20000400000 */
[----:B------:R-:W-:-:S05]  /*5430*/  FSETP.GEU.AND P5, PT, R149, -126, PT ;  /* 0xc2fc00009500780b */ /* 0x000fca0003fae000 */
[----:B------:R-:W-:Y:S01]  /*5440*/  @!P4 FMUL R136, R136, 0.5 ;  /* 0x3f0000008888c820 */ /* 0x000fe20000400000 */
[----:B------:R-:W2:Y:S01]  /*5450*/  MUFU.EX2 R145, R145 ;  /* 0x0000009100917308 */ /* 0x000ea20000000800 */
[----:B----4-:R-:W-:Y:S01]  /*5460*/  @!P2 FMUL R18, R18, R18 ;  /* 0x000000121212a220 */ /* 0x010fe20000400000 */
[----:B------:R-:W-:Y:S02]  /*5470*/  FSETP.GEU.AND P2, PT, R20, -126, PT ;  /* 0xc2fc00001400780b */ /* 0x000fe40003f4e000 */
[----:B---3--:R-:W-:Y:S01]  /*5480*/  FMNMX R9, R9, R148, !PT ;  /* 0x0000009409097209 */ /* 0x008fe20007800000 */
[--C-:B------:R-:W-:Y:S01]  /*5490*/  FFMA R148, R173, UR60, -R184.reuse ;  /* 0x0000003cad947c23 */ /* 0x100fe200080008b8 */
[----:B------:R-:W-:Y:S01]  /*54a0*/  FFMA R173, R180, UR60, -R184 ;  /* 0x0000003cb4ad7c23 */ /* 0x000fe200080008b8 */
[----:B------:R-:W-:Y:S01]  /*54b0*/  @!P5 FMUL R149, R149, 0.5 ;  /* 0x3f0000009595d820 */ /* 0x000fe20000400000 */
[----:B------:R-:W3:Y:S01]  /*54c0*/  MUFU.EX2 R136, R136 ;  /* 0x0000008800887308 */ /* 0x000ee20000000800 */
[----:B-1----:R-:W-:Y:S01]  /*54d0*/  @!P6 FMUL R141, R141, R141 ;  /* 0x0000008d8d8de220 */ /* 0x002fe20000400000 */
[----:B------:R-:W-:Y:S01]  /*54e0*/  FSETP.GEU.AND P6, PT, R153, -126, PT ;  /* 0xc2fc00009900780b */ /* 0x000fe20003fce000 */
[----:B------:R-:W1:Y:S04]  /*54f0*/  SHFL.BFLY PT, R152, R9, 0x2, 0x1f ;  /* 0x0c401f0009987f89 */ /* 0x000e6800000e0000 */
[----:B------:R-:W-:Y:S01]  /*5500*/  @!P2 FMUL R20, R20, 0.5 ;  /* 0x3f0000001414a820 */ /* 0x000fe20000400000 */
[----:B------:R-:W4:Y:S01]  /*5510*/  MUFU.EX2 R149, R149 ;  /* 0x0000009500957308 */ /* 0x000f220000000800 */
[----:B--2---:R-:W-:Y:S01]  /*5520*/  @!P3 FMUL R145, R145, R145 ;  /* 0x000000919191b220 */ /* 0x004fe20000400000 */
[----:B------:R-:W-:-:S05]  /*5530*/  FSETP.GEU.AND P3, PT, R140, -126, PT ;  /* 0xc2fc00008c00780b */ /* 0x000fca0003f6e000 */
[----:B------:R-:W-:Y:S01]  /*5540*/  @!P6 FMUL R153, R153, 0.5 ;  /* 0x3f0000009999e820 */ /* 0x000fe20000400000 */
[----:B------:R-:W2:Y:S01]  /*5550*/  MUFU.EX2 R20, R20 ;  /* 0x0000001400147308 */ /* 0x000ea20000000800 */
[----:B---3--:R-:W-:Y:S01]  /*5560*/  @!P4 FMUL R136, R136, R136 ;  /* 0x000000888888c220 */ /* 0x008fe20000400000 */
[----:B------:R-:W-:-:S05]  /*5570*/  FSETP.GEU.AND P4, PT, R157, -126, PT ;  /* 0xc2fc00009d00780b */ /* 0x000fca0003f8e000 */
[----:B------:R-:W-:Y:S01]  /*5580*/  @!P3 FMUL R140, R140, 0.5 ;  /* 0x3f0000008c8cb820 */ /* 0x000fe20000400000 */
[----:B------:R-:W3:Y:S01]  /*5590*/  MUFU.EX2 R153, R153 ;  /* 0x0000009900997308 */ /* 0x000ee20000000800 */
[----:B----4-:R-:W-:Y:S01]  /*55a0*/  @!P5 FMUL R149, R149, R149 ;  /* 0x000000959595d220 */ /* 0x010fe20000400000 */
[----:B------:R-:W-:Y:S02]  /*55b0*/  FSETP.GEU.AND P5, PT, R22, -126, PT ;  /* 0xc2fc00001600780b */ /* 0x000fe40003fae000 */
[----:B-1----:R-:W-:Y:S01]  /*55c0*/  FMNMX R9, R9, R152, !PT ;  /* 0x0000009809097209 */ /* 0x002fe20007800000 */
[----:B------:R-:W-:Y:S02]  /*55d0*/  FFMA R152, R177, UR60, -R184 ;  /* 0x0000003cb1987c23 */ /* 0x000fe400080008b8 */
[----:B------:R-:W-:Y:S01]  /*55e0*/  @!P4 FMUL R157, R157, 0.5 ;  /* 0x3f0000009d9dc820 */ /* 0x000fe20000400000 */
[----:B------:R-:W1:Y:S01]  /*55f0*/  MUFU.EX2 R140, R140 ;  /* 0x0000008c008c7308 */ /* 0x000e620000000800 */
        /* <DEDUP_REMOVED lines=21> */
[----:B------:R-:W-:-:S04]  /*5750*/  FSETP.NEU.AND P2, PT, R9, -INF , PT ;  /* 0xff8000000900780b */ /* 0x000fc80003f4d000 */
[----:B------:R-:W-:Y:S01]  /*5760*/  FSEL R180, R9, RZ, P2 ;  /* 0x000000ff09b47208 */ /* 0x000fe20001000000 */
[----:B------:R-:W-:Y:S01]  /*5770*/  @!P5 FMUL R169, R169, 0.5 ;  /* 0x3f000000a9a9d820 */ /* 0x000fe20000400000 */
[----:B------:R-:W1:Y:S01]  /*5780*/  MUFU.EX2 R148, R148 ;  /* 0x0000009400947308 */ /* 0x000e620000000800 */
[----:B--2---:R-:W-:Y:S01]  /*5790*/  @!P6 FMUL R144, R144, R144 ;  /* 0x000000909090e220 */ /* 0x004fe20000400000 */
[----:B------:R-:W-:Y:S01]  /*57a0*/  FSETP.GEU.AND P6, PT, R152, -126, PT ;  /* 0xc2fc00009800780b */ /* 0x000fe20003fce000 */
[C---:B------:R-:W-:Y:S01]  /*57b0*/  FMUL R176, R180.reuse, UR60 ;  /* 0x0000003cb4b07c20 */ /* 0x040fe20008400000 */
[----:B------:R-:W-:Y:S01]  /*57c0*/  FSETP.GEU.AND P2, PT, R173, -126, PT ;  /* 0xc2fc0000ad00780b */ /* 0x000fe20003f4e000 */
[----:B------:R-:W-:Y:S01]  /*57d0*/  FADD R181, -R180, R13 ;  /* 0x0000000db4b57221 */ /* 0x000fe20000000100 */
[----:B------:R-:W-:Y:S01]  /*57e0*/  FADD R13, R15, R136 ;  /* 0x000000880f0d7221 */ /* 0x000fe20000000000 */
[--C-:B------:R-:W-:Y:S01]  /*57f0*/  FFMA R121, R122, UR60, -R176.reuse ;  /* 0x0000003c7a797c23 */ /* 0x100fe200080008b0 */
[----:B------:R-:W2:Y:S01]  /*5800*/  MUFU.EX2 R169, R169 ;  /* 0x000000a900a97308 */ /* 0x000ea20000000800 */
[----:B---3--:R-:W-:Y:S01]  /*5810*/  @!P3 FMUL R165, R165, R165 ;  /* 0x000000a5a5a5b220 */ /* 0x008fe20000400000 */
[----:B------:R-:W-:Y:S01]  /*5820*/  FSETP.GEU.AND P3, PT, R156, -126, PT ;  /* 0xc2fc00009c00780b */ /* 0x000fe20003f6e000 */
[--C-:B------:R-:W-:Y:S01]  /*5830*/  FFMA R122, R123, UR60, -R176.reuse ;  /* 0x0000003c7b7a7c23 */ /* 0x100fe200080008b0 */
[--C-:B------:R-:W-:Y:S01]  /*5840*/  FFMA R123, R126, UR60, -R176.reuse ;  /* 0x0000003c7e7b7c23 */ /* 0x100fe200080008b0 */
[--C-:B------:R-:W-:Y:S01]  /*5850*/  FFMA R125, R130, UR60, -R176.reuse ;  /* 0x0000003c827d7c23 */ /* 0x100fe200080008b0 */
[--C-:B------:R-:W-:Y:S01]  /*5860*/  FFMA R127, R127, UR60, -R176.reuse ;  /* 0x0000003c7f7f7c23 */ /* 0x100fe200080008b0 */
[----:B------:R-:W-:Y:S01]  /*5870*/  @!P6 FMUL R152, R152, 0.5 ;  /* 0x3f0000009898e820 */ /* 0x000fe20000400000 */
[--C-:B------:R-:W-:Y:S01]  /*5880*/  FFMA R131, R131, UR60, -R176.reuse ;  /* 0x0000003c83837c23 */ /* 0x100fe200080008b0 */
[----:B-1----:R-:W-:Y:S01]  /*5890*/  @!P4 FMUL R148, R148, R148 ;  /* 0x000000949494c220 */ /* 0x002fe20000400000 */
[----:B------:R-:W-:Y:S01]  /*58a0*/  FSETP.GEU.AND P4, PT, R121, -126, PT ;  /* 0xc2fc00007900780b */ /* 0x000fe20003f8e000 */
[----:B------:R-:W-:Y:S01]  /*58b0*/  @!P2 FMUL R173, R173, 0.5 ;  /* 0x3f000000adada820 */ /* 0x000fe20000400000 */
[--C-:B------:R-:W-:Y:S01]  /*58c0*/  FFMA R135, R135, UR60, -R176.reuse ;  /* 0x0000003c87877c23 */ /* 0x100fe200080008b0 */
[----:B------:R-:W1:Y:S01]  /*58d0*/  MUFU.EX2 R152, R152 ;  /* 0x0000009800987308 */ /* 0x000e620000000800 */
[--C-:B------:R-:W-:Y:S01]  /*58e0*/  FFMA R134, R134, UR60, -R176.reuse ;  /* 0x0000003c86867c23 */ /* 0x100fe200080008b0 */
[----:B------:R-:W-:Y:S01]  /*58f0*/  @!P3 FMUL R156, R156, 0.5 ;  /* 0x3f0000009c9cb820 */ /* 0x000fe20000400000 */
[--C-:B------:R-:W-:Y:S01]  /*5900*/  FFMA R139, R139, UR60, -R176.reuse ;  /* 0x0000003c8b8b7c23 */ /* 0x100fe200080008b0 */
[----:B--2---:R-:W-:Y:S01]  /*5910*/  @!P5 FMUL R169, R169, R169 ;  /* 0x000000a9a9a9d220 */ /* 0x004fe20000400000 */
[----:B------:R-:W-:Y:S01]  /*5920*/  FSETP.GEU.AND P5, PT, R122, -126, PT ;  /* 0xc2fc00007a00780b */ /* 0x000fe20003fae000 */
[--C-:B------:R-:W-:Y:S01]  /*5930*/  FFMA R129, R138, UR60, -R176.reuse ;  /* 0x0000003c8a817c23 */ /* 0x100fe200080008b0 */
[--C-:B------:R-:W-:Y:S01]  /*5940*/  FFMA R143, R143, UR60, -R176.reuse ;  /* 0x0000003c8f8f7c23 */ /* 0x100fe200080008b0 */
[----:B------:R-:W2:Y:S01]  /*5950*/  MUFU.EX2 R156, R156 ;  /* 0x0000009c009c7308 */ /* 0x000ea20000000800 */
[--C-:B------:R-:W-:Y:S01]  /*5960*/  FFMA R147, R147, UR60, -R176.reuse ;  /* 0x0000003c93937c23 */ /* 0x100fe200080008b0 */
[----:B------:R-:W-:Y:S01]  /*5970*/  @!P4 FMUL R121, R121, 0.5 ;  /* 0x3f0000007979c820 */ /* 0x000fe20000400000 */
[--C-:B------:R-:W-:Y:S01]  /*5980*/  FFMA R138, R154, UR60, -R176.reuse ;  /* 0x0000003c9a8a7c23 */ /* 0x100fe200080008b0 */
[--C-:B------:R-:W-:Y:S01]  /*5990*/  FFMA R154, R162, UR60, -R176.reuse ;  /* 0x0000003ca29a7c23 */ /* 0x100fe200080008b0 */
[--C-:B------:R-:W-:Y:S01]  /*59a0*/  FFMA R174, R174, UR60, -R176.reuse ;  /* 0x0000003caeae7c23 */ /* 0x100fe200080008b0 */
[--C-:B------:R-:W-:Y:S01]  /*59b0*/  FFMA R178, R178, UR60, -R176.reuse ;  /* 0x0000003cb2b27c23 */ /* 0x100fe200080008b0 */
[--C-:B------:R-:W-:Y:S01]  /*59c0*/  FFMA R179, R179, UR60, -R176.reuse ;  /* 0x0000003cb3b37c23 */ /* 0x100fe200080008b0 */
[----:B------:R-:W3:Y:S01]  /*59d0*/  MUFU.EX2 R173, R173 ;  /* 0x000000ad00ad7308 */ /* 0x000ee20000000800 */
[----:B-1----:R-:W-:Y:S01]  /*59e0*/  @!P6 FMUL R152, R152, R152 ;  /* 0x000000989898e220 */ /* 0x002fe20000400000 */
[----:B------:R-:W-:Y:S01]  /*59f0*/  FSETP.GEU.AND P6, PT, R123, -126, PT ;  /* 0xc2fc00007b00780b */ /* 0x000fe20003fce000 */
[----:B------:R-:W-:Y:S01]  /*5a00*/  @!P5 FMUL R122, R122, 0.5 ;  /* 0x3f0000007a7ad820 */ /* 0x000fe20000400000 */
[----:B------:R-:W-:Y:S01]  /*5a10*/  FADD R162, R128, R161 ;  /* 0x000000a180a27221 */ /* 0x000fe20000000000 */
[--C-:B------:R-:W-:Y:S01]  /*5a20*/  FFMA R180, R175, UR60, -R176.reuse ;  /* 0x0000003cafb47c23 */ /* 0x100fe200080008b0 */
[--C-:B------:R-:W-:Y:S01]  /*5a30*/  FFMA R182, R182, UR60, -R176.reuse ;  /* 0x0000003cb6b67c23 */ /* 0x100fe200080008b0 */
[----:B------:R-:W-:Y:S01]  /*5a40*/  FFMA R183, R183, UR60, -R176 ;  /* 0x0000003cb7b77c23 */ /* 0x000fe200080008b0 */
[----:B------:R-:W1:Y:S01]  /*5a50*/  MUFU.EX2 R121, R121 ;  /* 0x0000007900797308 */ /* 0x000e620000000800 */
[----:B--2---:R-:W-:Y:S01]  /*5a60*/  @!P3 FMUL R156, R156, R156 ;  /* 0x0000009c9c9cb220 */ /* 0x004fe20000400000 */
[----:B------:R-:W-:Y:S01]  /*5a70*/  FSETP.GEU.AND P3, PT, R125, -126, PT ;  /* 0xc2fc00007d00780b */ /* 0x000fe20003f6e000 */
[----:B------:R-:W-:Y:S01]  /*5a80*/  FMUL R181, R181, UR60 ;  /* 0x0000003cb5b57c20 */ /* 0x000fe20008400000 */
[----:B------:R-:W-:-:S02]  /*5a90*/  F2FP.F16.F32.PACK_AB R136, R136, R145 ;  /* 0x000000918888723e */ /* 0x000fc400000000ff */
[----:B------:R-:W-:Y:S01]  /*5aa0*/  F2FP.F16.F32.PACK_AB R128, R23, R128 ;  /* 0x000000801780723e */ /* 0x000fe200000000ff */
        /* <DEDUP_REMOVED lines=8> */
[----:B--2---:R-:W-:Y:S01]  /*5b30*/  FADD R122, -R10, R11 ;  /* 0x0000000b0a7a7221 */ /* 0x004fe20000000100 */
[----:B------:R-:W-:Y:S01]  /*5b40*/  FADD R11, R120, R145 ;  /* 0x00000091780b7221 */ /* 0x000fe20000000000 */
[----:B------:R-:W-:Y:S02]  /*5b50*/  F2FP.F16.F32.PACK_AB R120, R15, R120 ;  /* 0x000000780f78723e */ /* 0x000fe400000000ff */
[----:B------:R-:W-:Y:S01]  /*5b60*/  @!P2 FMUL R127, R127, 0.5 ;  /* 0x3f0000007f7fa820 */ /* 0x000fe20000400000 */
[----:B------:R-:W1:Y:S01]  /*5b70*/  MUFU.EX2 R125, R125 ;  /* 0x0000007d007d7308 */ /* 0x000e620000000800 */
[----:B----4-:R-:W-:Y:S01]  /*5b80*/  @!P5 FMUL R126, R126, R126 ;  /* 0x0000007e7e7ed220 */ /* 0x010fe20000400000 */
[----:B------:R-:W-:Y:S01]  /*5b90*/  FSETP.GEU.AND P5, PT, R134, -126, PT ;  /* 0xc2fc00008600780b */ /* 0x000fe20003fae000 */
[----:B------:R-:W-:-:S04]  /*5ba0*/  FMUL R122, R122, UR60 ;  /* 0x0000003c7a7a7c20 */ /* 0x000fc80008400000 */
[----:B------:R-:W-:Y:S01]  /*5bb0*/  @!P4 FMUL R131, R131, 0.5 ;  /* 0x3f0000008383c820 */ /* 0x000fe20000400000 */
[----:B------:R-:W2:Y:S01]  /*5bc0*/  MUFU.EX2 R130, R127 ;  /* 0x0000007f00827308 */ /* 0x000ea20000000800 */
[----:B---3--:R-:W-:Y:S01]  /*5bd0*/  @!P6 FMUL R123, R123, R123 ;  /* 0x0000007b7b7be220 */ /* 0x008fe20000400000 */
[----:B------:R-:W-:-:S05]  /*5be0*/  FSETP.GEU.AND P6, PT, R135, -126, PT ;  /* 0xc2fc00008700780b */ /* 0x000fca0003fce000 */
[----:B------:R-:W-:Y:S01]  /*5bf0*/  @!P5 FMUL R134, R134, 0.5 ;  /* 0x3f0000008686d820 */ /* 0x000fe20000400000 */
[----:B------:R3:W4:Y:S01]  /*5c00*/  MUFU.EX2 R160, R131 ;  /* 0x0000008300a07308 */ /* 0x0007220000000800 */
[----:B-1----:R-:W-:Y:S01]  /*5c10*/  @!P3 FMUL R125, R125, R125 ;  /* 0x0000007d7d7db220 */ /* 0x002fe20000400000 */
[----:B------:R-:W-:-:S05]  /*5c20*/  FSETP.GEU.AND P3, PT, R139, -126, PT ;  /* 0xc2fc00008b00780b */ /* 0x000fca0003f6e000 */
[----:B------:R-:W-:Y:S01]  /*5c30*/  @!P6 FMUL R135, R135, 0.5 ;  /* 0x3f0000008787e820 */ /* 0x000fe20000400000 */
[----:B------:R1:W5:Y:S01]  /*5c40*/  MUFU.EX2 R127, R134 ;  /* 0x00000086007f7308 */ /* 0x0003620000000800 */
[----:B--2---:R-:W-:Y:S01]  /*5c50*/  @!P2 FMUL R130, R130, R130 ;  /* 0x000000828282a220 */ /* 0x004fe20000400000 */
[--C-:B---3--:R-:W-:Y:S01]  /*5c60*/  FFMA R131, R142, UR60, -R176.reuse ;  /* 0x0000003c8e837c23 */ /* 0x108fe200080008b0 */
[----:B------:R-:W-:Y:S01]  /*5c70*/  FSETP.GEU.AND P2, PT, R129, -126, PT ;  /* 0xc2fc00008100780b */ /* 0x000fe20003f4e000 */
[--C-:B------:R-:W-:Y:S01]  /*5c80*/  FFMA R142, R158, UR60, -R176.reuse ;  /* 0x0000003c9e8e7c23 */ /* 0x100fe200080008b0 */
[----:B------:R-:W-:Y:S01]  /*5c90*/  FFMA R158, R166, UR60, -R176 ;  /* 0x0000003ca69e7c23 */ /* 0x000fe200080008b0 */
[----:B------:R-:W-:Y:S01]  /*5ca0*/  FADD R166, R23, R144 ;  /* 0x0000009017a67221 */ /* 0x000fe20000000000 */
[----:B------:R-:W-:Y:S01]  /*5cb0*/  @!P3 FMUL R139, R139, 0.5 ;  /* 0x3f0000008b8bb820 */ /* 0x000fe20000400000 */
[----:B------:R2:W3:Y:S01]  /*5cc0*/  MUFU.EX2 R164, R135 ;  /* 0x0000008700a47308 */ /* 0x0004e20000000800 */
[--C-:B-1----:R-:W-:Y:S01]  /*5cd0*/  FFMA R134, R146, UR60, -R176.reuse ;  /* 0x0000003c92867c23 */ /* 0x102fe200080008b0 */
[----:B----4-:R-:W-:Y:S01]  /*5ce0*/  @!P4 FMUL R160, R160, R160 ;  /* 0x000000a0a0a0c220 */ /* 0x010fe20000400000 */
[----:B------:R-:W-:Y:S01]  /*5cf0*/  FSETP.GEU.AND P4, PT, R131, -126, PT ;  /* 0xc2fc00008300780b */ /* 0x000fe20003f8e000 */
[----:B------:R-:W-:Y:S01]  /*5d00*/  FFMA R146, R170, UR60, -R176 ;  /* 0x0000003caa927c23 */ /* 0x000fe200080008b0 */
[----:B------:R-:W-:Y:S01]  /*5d10*/  FADD R170, R137, R152 ;  /* 0x0000009889aa7221 */ /* 0x000fe20000000000 */
[----:B------:R-:W-:-:S02]  /*5d20*/  F2FP.F16.F32.PACK_AB R144, R144, R161 ;  /* 0x000000a19090723e */ /* 0x000fc400000000ff */
[----:B------:R-:W1:Y:S01]  /*5d30*/  MUFU.EX2 R168, R139 ;  /* 0x0000008b00a87308 */ /* 0x000e620000000800 */
[----:B-----5:R-:W-:Y:S01]  /*5d40*/  @!P5 FMUL R127, R127, R127 ;  /* 0x0000007f7f7fd220 */ /* 0x020fe20000400000 */
[----:B------:R-:W-:Y:S01]  /*5d50*/  FSETP.GEU.AND P5, PT, R143, -126, PT ;  /* 0xc2fc00008f00780b */ /* 0x000fe20003fae000 */
[----:B------:R-:W-:Y:S01]  /*5d60*/  @!P2 FMUL R129, R129, 0.5 ;  /* 0x3f0000008181a820 */ /* 0x000fe20000400000 */
[--C-:B--2---:R-:W-:Y:S01]  /*5d70*/  FFMA R135, R150, UR60, -R176.reuse ;  /* 0x0000003c96877c23 */ /* 0x104fe200080008b0 */
[--C-:B------:R-:W-:Y:S01]  /*5d80*/  FFMA R150, R151, UR60, -R176.reuse ;  /* 0x0000003c97967c23 */ /* 0x100fe200080008b0 */
[----:B------:R-:W-:Y:S01]  /*5d90*/  FFMA R151, R163, UR60, -R176 ;  /* 0x0000003ca3977c23 */ /* 0x000fe200080008b0 */
[----:B------:R-:W-:Y:S01]  /*5da0*/  FADD R163, R19, R140 ;  /* 0x0000008c13a37221 */ /* 0x000fe20000000000 */
[----:B------:R-:W-:Y:S01]  /*5db0*/  @!P4 FMUL R131, R131, 0.5 ;  /* 0x3f0000008383c820 */ /* 0x000fe20000400000 */
[----:B---3--:R-:W-:Y:S01]  /*5dc0*/  @!P6 FMUL R164, R164, R164 ;  /* 0x000000a4a4a4e220 */ /* 0x008fe20000400000 */
[----:B------:R-:W-:Y:S01]  /*5dd0*/  FSETP.GEU.AND P6, PT, R134, -126, PT ;  /* 0xc2fc00008600780b */ /* 0x000fe20003fce000 */
[----:B------:R-:W2:Y:S01]  /*5de0*/  MUFU.EX2 R129, R129 ;  /* 0x0000008100817308 */ /* 0x000ea20000000800 */
[----:B------:R-:W-:Y:S01]  /*5df0*/  FADD R177, R163, R170 ;  /* 0x000000aaa3b17221 */ /* 0x000fe20000000000 */
[----:B------:R-:W-:Y:S01]  /*5e00*/  FADD R163, R14, R157 ;  /* 0x0000009d0ea37221 */ /* 0x000fe20000000000 */
[----:B------:R-:W-:Y:S01]  /*5e10*/  FADD R170, R18, R173 ;  /* 0x000000ad12aa7221 */ /* 0x000fe20000000000 */
[----:B------:R-:W-:Y:S01]  /*5e20*/  @!P5 FMUL R143, R143, 0.5 ;  /* 0x3f0000008f8fd820 */ /* 0x000fe20000400000 */
[----:B------:R-:W-:Y:S01]  /*5e30*/  F2FP.F16.F32.PACK_AB R140, R140, R153 ;  /* 0x000000998c8c723e */ /* 0x000fe200000000ff */
[----:B-1----:R-:W-:Y:S01]  /*5e40*/  @!P3 FMUL R168, R168, R168 ;  /* 0x000000a8a8a8b220 */ /* 0x002fe20000400000 */
[----:B------:R-:W-:Y:S01]  /*5e50*/  FSETP.GEU.AND P3, PT, R135, -126, PT ;  /* 0xc2fc00008700780b */ /* 0x000fe20003f6e000 */
[----:B------:R-:W1:Y:S04]  /*5e60*/  MUFU.EX2 R131, R131 ;  /* 0x0000008300837308 */ /* 0x000e680000000800 */
[----:B------:R-:W-:-:S04]  /*5e70*/  @!P6 FMUL R134, R134, 0.5 ;  /* 0x3f0000008686e820 */ /* 0x000fc80000400000 */
[----:B------:R3:W4:Y:S01]  /*5e80*/  MUFU.EX2 R172, R143 ;  /* 0x0000008f00ac7308 */ /* 0x0007220000000800 */
[----:B--2---:R-:W-:Y:S01]  /*5e90*/  @!P2 FMUL R129, R129, R129 ;  /* 0x000000818181a220 */ /* 0x004fe20000400000 */
[----:B------:R-:W-:Y:S02]  /*5ea0*/  FSETP.GEU.AND P2, PT, R147, -126, PT ;  /* 0xc2fc00009300780b */ /* 0x000fe40003f4e000 */
[----:B------:R-:W-:-:S04]  /*5eb0*/  @!P3 FMUL R135, R135, 0.5 ;  /* 0x3f0000008787b820 */ /* 0x000fc80000400000 */
[----:B------:R-:W2:Y:S01]  /*5ec0*/  MUFU.EX2 R134, R134 ;  /* 0x0000008600867308 */ /* 0x000ea20000000800 */
[--C-:B---3--:R-:W-:Y:S01]  /*5ed0*/  FFMA R143, R155, UR60, -R176.reuse ;  /* 0x0000003c9b8f7c23 */ /* 0x108fe200080008b0 */
[----:B-1----:R-:W-:Y:S01]  /*5ee0*/  @!P4 FMUL R131, R131, R131 ;  /* 0x000000838383c220 */ /* 0x002fe20000400000 */
[----:B------:R-:W-:Y:S01]  /*5ef0*/  FSETP.GEU.AND P4, PT, R150, -126, PT ;  /* 0xc2fc00009600780b */ /* 0x000fe20003f8e000 */
[----:B------:R-:W-:Y:S01]  /*5f00*/  FFMA R155, R167, UR60, -R176 ;  /* 0x0000003ca79b7c23 */ /* 0x000fe200080008b0 */
[----:B------:R-:W-:Y:S01]  /*5f10*/  FADD R167, R132, R169 ;  /* 0x000000a984a77221 */ /* 0x000fe20000000000 */
[----:B------:R-:W-:Y:S01]  /*5f20*/  F2FP.F16.F32.PACK_AB R132, R137, R132 ;  /* 0x000000848984723e */ /* 0x000fe200000000ff */
[----:B------:R-:W-:Y:S01]  /*5f30*/  @!P2 FMUL R147, R147, 0.5 ;  /* 0x3f0000009393a820 */ /* 0x000fe20000400000 */
[----:B------:R-:W1:Y:S01]  /*5f40*/  MUFU.EX2 R135, R135 ;  /* 0x0000008700877308 */ /* 0x000e620000000800 */
[----:B----4-:R-:W-:Y:S01]  /*5f50*/  @!P5 FMUL R172, R172, R172 ;  /* 0x000000acacacd220 */ /* 0x010fe20000400000 */
[----:B------:R-:W-:-:S06]  /*5f60*/  FSETP.GEU.AND P5, PT, R138, -126, PT ;  /* 0xc2fc00008a00780b */ /* 0x000fcc0003fae000 */
[----:B------:R3:W4:Y:S01]  /*5f70*/  MUFU.EX2 R139, R147 ;  /* 0x00000093008b7308 */ /* 0x0007220000000800 */
[----:B--2---:R-:W-:Y:S01]  /*5f80*/  @!P6 FMUL R134, R134, R134 ;  /* 0x000000868686e220 */ /* 0x004fe20000400000 */
[----:B------:R-:W-:Y:S01]  /*5f90*/  FSETP.GEU.AND P6, PT, R143, -126, PT ;  /* 0xc2fc00008f00780b */ /* 0x000fe20003fce000 */
[----:B------:R-:W-:-:S04]  /*5fa0*/  @!P4 FMUL R150, R150, 0.5 ;  /* 0x3f0000009696c820 */ /* 0x000fc80000400000 */
[----:B------:R-:W-:Y:S01]  /*5fb0*/  @!P5 FMUL R138, R138, 0.5 ;  /* 0x3f0000008a8ad820 */ /* 0x000fe20000400000 */
[--C-:B---3--:R-:W-:Y:S01]  /*5fc0*/  FFMA R147, R159, UR60, -R176.reuse ;  /* 0x0000003c9f937c23 */ /* 0x108fe200080008b0 */
[----:B-1----:R-:W-:Y:S01]  /*5fd0*/  @!P3 FMUL R135, R135, R135 ;  /* 0x000000878787b220 */ /* 0x002fe20000400000 */
[----:B------:R-:W1:Y:S01]  /*5fe0*/  MUFU.EX2 R150, R150 ;  /* 0x0000009600967308 */ /* 0x000e620000000800 */
[----:B------:R-:W-:Y:S01]  /*5ff0*/  FFMA R159, R171, UR60, -R176 ;  /* 0x0000003cab9f7c23 */ /* 0x000fe200080008b0 */
[----:B------:R-:W-:Y:S01]  /*6000*/  FADD R171, R11, R162 ;  /* 0x000000a20bab7221 */ /* 0x000fe20000000000 */
[----:B------:R-:W-:Y:S02]  /*6010*/  FSETP.GEU.AND P3, PT, R147, -126, PT ;  /* 0xc2fc00009300780b */ /* 0x000fe40003f6e000 */
[----:B------:R-:W-:Y:S01]  /*6020*/  @!P6 FMUL R143, R143, 0.5 ;  /* 0x3f0000008f8fe820 */ /* 0x000fe20000400000 */
[----:B------:R-:W-:Y:S01]  /*6030*/  FADD R162, R124, R153 ;  /* 0x000000997ca27221 */ /* 0x000fe20000000000 */
[----:B----4-:R-:W-:Y:S01]  /*6040*/  @!P2 FMUL R139, R139, R139 ;  /* 0x0000008b8b8ba220 */ /* 0x010fe20000400000 */
[----:B------:R-:W-:Y:S01]  /*6050*/  FSETP.GEU.AND P2, PT, R142, -126, PT ;  /* 0xc2fc00008e00780b */ /* 0x000fe20003f4e000 */
[----:B------:R-:W2:Y:S01]  /*6060*/  MUFU.EX2 R138, R138 ;  /* 0x0000008a008a7308 */ /* 0x000ea20000000800 */
[----:B------:R-:W-:Y:S01]  /*6070*/  FADD R176, R162, R167 ;  /* 0x000000a7a2b07221 */ /* 0x000fe20000000000 */
[----:B------:R-:W-:Y:S01]  /*6080*/  FADD R167, R141, R156 ;  /* 0x0000009c8da77221 */ /* 0x000fe20000000000 */
[----:B------:R-:W-:-:S02]  /*6090*/  F2FP.F16.F32.PACK_AB R124, R19, R124 ;  /* 0x0000007c137c723e */ /* 0x000fc400000000ff */
[----:B------:R-:W-:-:S03]  /*60a0*/  FADD R171, R171, R176 ;  /* 0x000000b0abab7221 */ /* 0x000fc60000000000 */
[----:B------:R-:W3:Y:S01]  /*60b0*/  MUFU.EX2 R143, R143 ;  /* 0x0000008f008f7308 */ /* 0x000ee20000000800 */
[----:B------:R-:W-:Y:S01]  /*60c0*/  @!P3 FMUL R147, R147, 0.5 ;  /* 0x3f0000009393b820 */ /* 0x000fe20000400000 */
[----:B-1----:R-:W-:Y:S01]  /*60d0*/  @!P4 FMUL R150, R150, R150 ;  /* 0x000000969696c220 */ /* 0x002fe20000400000 */
[----:B------:R-:W-:Y:S01]  /*60e0*/  FSETP.GEU.AND P4, PT, R154, -126, PT ;  /* 0xc2fc00009a00780b */ /* 0x000fe20003f8e000 */
[----:B------:R-:W-:-:S04]  /*60f0*/  @!P2 FMUL R142, R142, 0.5 ;  /* 0x3f0000008e8ea820 */ /* 0x000fc80000400000 */
[----:B------:R-:W1:Y:S01]  /*6100*/  MUFU.EX2 R147, R147 ;  /* 0x0000009300937308 */ /* 0x000e620000000800 */
[----:B--2---:R-:W-:Y:S01]  /*6110*/  @!P5 FMUL R138, R138, R138 ;  /* 0x0000008a8a8ad220 */ /* 0x004fe20000400000 */
[----:B------:R-:W-:-:S06]  /*6120*/  FSETP.GEU.AND P5, PT, R151, -126, PT ;  /* 0xc2fc00009700780b */ /* 0x000fcc0003fae000 */
[----:B------:R-:W-:Y:S01]  /*6130*/  @!P4 FMUL R154, R154, 0.5 ;  /* 0x3f0000009a9ac820 */ /* 0x000fe20000400000 */
[----:B---3--:R-:W-:Y:S01]  /*6140*/  @!P6 FMUL R143, R143, R143 ;  /* 0x0000008f8f8fe220 */ /* 0x008fe20000400000 */
[----:B------:R-:W-:Y:S01]  /*6150*/  FSETP.GEU.AND P6, PT, R158, -126, PT ;  /* 0xc2fc00009e00780b */ /* 0x000fe20003fce000 */
[----:B------:R-:W2:Y:S03]  /*6160*/  MUFU.EX2 R142, R142 ;  /* 0x0000008e008e7308 */ /* 0x000ea60000000800 */
[----:B------:R-:W-:Y:S01]  /*6170*/  F2FP.F16.F32.PACK_AB R137, R143, R138 ;  /* 0x0000008a8f89723e */ /* 0x000fe200000000ff */
[----:B------:R-:W-:Y:S01]  /*6180*/  @!P5 FMUL R151, R151, 0.5 ;  /* 0x3f0000009797d820 */ /* 0x000fe20000400000 */
[----:B-1----:R-:W-:Y:S01]  /*6190*/  @!P3 FMUL R147, R147, R147 ;  /* 0x000000939393b220 */ /* 0x002fe20000400000 */
[----:B------:R-:W-:Y:S02]  /*61a0*/  FSETP.GEU.AND P3, PT, R146, -126, PT ;  /* 0xc2fc00009200780b */ /* 0x000fe40003f6e000 */
[----:B------:R-:W1:Y:S04]  /*61b0*/  MUFU.EX2 R154, R154 ;  /* 0x0000009a009a7308 */ /* 0x000e680000000800 */
[----:B------:R-:W-:-:S04]  /*61c0*/  @!P6 FMUL R158, R158, 0.5 ;  /* 0x3f0000009e9ee820 */ /* 0x000fc80000400000 */
[----:B------:R-:W3:Y:S01]  /*61d0*/  MUFU.EX2 R151, R151 ;  /* 0x0000009700977308 */ /* 0x000ee20000000800 */
[----:B--2---:R-:W-:Y:S01]  /*61e0*/  @!P2 FMUL R142, R142, R142 ;  /* 0x0000008e8e8ea220 */ /* 0x004fe20000400000 */
[----:B------:R-:W-:Y:S01]  /*61f0*/  FSETP.GEU.AND P2, PT, R155, -126, PT ;  /* 0xc2fc00009b00780b */ /* 0x000fe20003f4e000 */
[----:B------:R-:W-:-:S05]  /*6200*/  @!P3 FMUL R146, R146, 0.5 ;  /* 0x3f0000009292b820 */ /* 0x000fca0000400000 */
[----:B------:R-:W2:Y:S01]  /*6210*/  MUFU.EX2 R158, R158 ;  /* 0x0000009e009e7308 */ /* 0x000ea20000000800 */
[----:B-1----:R-:W-:Y:S01]  /*6220*/  @!P4 FMUL R154, R154, R154 ;  /* 0x0000009a9a9ac220 */ /* 0x002fe20000400000 */
[----:B------:R-:W-:-:S03]  /*6230*/  FSETP.GEU.AND P4, PT, R159, -126, PT ;  /* 0xc2fc00009f00780b */ /* 0x000fc60003f8e000 */
[----:B------:R-:W-:Y:S01]  /*6240*/  FADD R184, R125, R154 ;  /* 0x0000009a7db87221 */ /* 0x000fe20000000000 */
[----:B------:R-:W-:Y:S01]  /*6250*/  F2FP.F16.F32.PACK_AB R125, R160, R125 ;  /* 0x0000007da07d723e */ /* 0x000fe200000000ff */
[----:B------:R-:W-:Y:S01]  /*6260*/  @!P2 FMUL R155, R155, 0.5 ;  /* 0x3f0000009b9ba820 */ /* 0x000fe20000400000 */
[----:B------:R-:W1:Y:S01]  /*6270*/  MUFU.EX2 R146, R146 ;  /* 0x0000009200927308 */ /* 0x000e620000000800 */
[----:B---3--:R-:W-:Y:S01]  /*6280*/  @!P5 FMUL R151, R151, R151 ;  /* 0x000000979797d220 */ /* 0x008fe20000400000 */
[----:B------:R-:W-:-:S05]  /*6290*/  FSETP.GEU.AND P5, PT, R174, -126, PT ;  /* 0xc2fc0000ae00780b */ /* 0x000fca0003fae000 */
[----:B------:R-:W-:Y:S01]  /*62a0*/  @!P4 FMUL R159, R159, 0.5 ;  /* 0x3f0000009f9fc820 */ /* 0x000fe20000400000 */
[----:B------:R-:W3:Y:S01]  /*62b0*/  MUFU.EX2 R155, R155 ;  /* 0x0000009b009b7308 */ /* 0x000ee20000000800 */
[----:B--2---:R-:W-:Y:S01]  /*62c0*/  @!P6 FMUL R158, R158, R158 ;  /* 0x0000009e9e9ee220 */ /* 0x004fe20000400000 */
[----:B------:R-:W-:-:S05]  /*62d0*/  FSETP.GEU.AND P6, PT, R178, -126, PT ;  /* 0xc2fc0000b200780b */ /* 0x000fca0003fce000 */
[----:B------:R-:W-:Y:S01]  /*62e0*/  @!P5 FMUL R174, R174, 0.5 ;  /* 0x3f000000aeaed820 */ /* 0x000fe20000400000 */
[----:B------:R-:W2:Y:S01]  /*62f0*/  MUFU.EX2 R159, R159 ;  /* 0x0000009f009f7308 */ /* 0x000ea20000000800 */
[----:B-1----:R-:W-:Y:S01]  /*6300*/  @!P3 FMUL R146, R146, R146 ;  /* 0x000000929292b220 */ /* 0x002fe20000400000 */
[----:B------:R-:W-:-:S03]  /*6310*/  FSETP.GEU.AND P3, PT, R179, -126, PT ;  /* 0xc2fc0000b300780b */ /* 0x000fc60003f6e000 */
[----:B------:R-:W-:Y:S01]  /*6320*/  FADD R186, R129, R146 ;  /* 0x0000009281ba7221 */ /* 0x000fe20000000000 */
[----:B------:R-:W-:Y:S01]  /*6330*/  F2FP.F16.F32.PACK_AB R129, R168, R129 ;  /* 0x00000081a881723e */ /* 0x000fe200000000ff */
[----:B------:R-:W-:Y:S01]  /*6340*/  @!P6 FMUL R178, R178, 0.5 ;  /* 0x3f000000b2b2e820 */ /* 0x000fe20000400000 */
[----:B------:R1:W4:Y:S01]  /*6350*/  MUFU.EX2 R10, R174 ;  /* 0x000000ae000a7308 */ /* 0x0003220000000800 */
[----:B---3--:R-:W-:Y:S01]  /*6360*/  @!P2 FMUL R155, R155, R155 ;  /* 0x0000009b9b9ba220 */ /* 0x008fe20000400000 */
[----:B------:R-:W-:-:S05]  /*6370*/  FSETP.GEU.AND P2, PT, R181, -126, PT ;  /* 0xc2fc0000b500780b */ /* 0x000fca0003f4e000 */
[----:B------:R-:W-:Y:S01]  /*6380*/  @!P3 FMUL R179, R179, 0.5 ;  /* 0x3f000000b3b3b820 */ /* 0x000fe20000400000 */
[----:B------:R3:W5:Y:S01]  /*6390*/  MUFU.EX2 R11, R178 ;  /* 0x000000b2000b7308 */ /* 0x0007620000000800 */
[----:B--2---:R-:W-:Y:S01]  /*63a0*/  @!P4 FMUL R159, R159, R159 ;  /* 0x0000009f9f9fc220 */ /* 0x004fe20000400000 */
[----:B------:R-:W-:Y:S01]  /*63b0*/  FSETP.GEU.AND P4, PT, R180, -126, PT ;  /* 0xc2fc0000b400780b */ /* 0x000fe20003f8e000 */
[----:B-1----:R-:W-:Y:S01]  /*63c0*/  FADD R174, R13, R166 ;  /* 0x000000a60dae7221 */ /* 0x002fe20000000000 */
[----:B------:R-:W-:Y:S01]  /*63d0*/  FADD R13, R12, R149 ;  /* 0x000000950c0d7221 */ /* 0x000fe20000000000 */
[----:B------:R-:W-:Y:S01]  /*63e0*/  FADD R166, R16, R165 ;  /* 0x000000a510a67221 */ /* 0x000fe20000000000 */
[----:B------:R-:W-:Y:S01]  /*63f0*/  FADD R185, R168, R159 ;  /* 0x0000009fa8b97221 */ /* 0x000fe20000000000 */
[----:B------:R-:W-:Y:S01]  /*6400*/  @!P2 FMUL R181, R181, 0.5 ;  /* 0x3f000000b5b5a820 */ /* 0x000fe20000400000 */
[----:B------:R1:W2:Y:S01]  /*6410*/  MUFU.EX2 R162, R179 ;  /* 0x000000b300a27308 */ /* 0x0002a20000000800 */
[----:B----4-:R-:W-:Y:S01]  /*6420*/  @!P5 FMUL R10, R10, R10 ;  /* 0x0000000a0a0ad220 */ /* 0x010fe20000400000 */
[----:B------:R-:W-:Y:S01]  /*6430*/  FSETP.GEU.AND P5, PT, R182, -126, PT ;  /* 0xc2fc0000b600780b */ /* 0x000fe20003fae000 */
[----:B------:R-:W-:Y:S01]  /*6440*/  FADD R175, R13, R166 ;  /* 0x000000a60daf7221 */ /* 0x000fe20000000000 */
[----:B---3--:R-:W-:Y:S01]  /*6450*/  FADD R178, R163, R170 ;  /* 0x000000aaa3b27221 */ /* 0x008fe20000000000 */
[----:B------:R-:W-:Y:S01]  /*6460*/  FADD R163, R17, R20 ;  /* 0x0000001411a37221 */ /* 0x000fe20000000000 */
[----:B------:R-:W-:Y:S01]  /*6470*/  FADD R166, R21, R22 ;  /* 0x0000001615a67221 */ /* 0x000fe20000000000 */
[----:B------:R-:W-:Y:S01]  /*6480*/  FADD R170, R133, R148 ;  /* 0x0000009485aa7221 */ /* 0x000fe20000000000 */
[----:B------:R-:W-:Y:S01]  /*6490*/  @!P4 FMUL R180, R180, 0.5 ;  /* 0x3f000000b4b4c820 */ /* 0x000fe20000400000 */
[----:B-----5:R-:W-:Y:S01]  /*64a0*/  @!P6 FMUL R11, R11, R11 ;  /* 0x0000000b0b0be220 */ /* 0x020fe20000400000 */
[----:B------:R-:W-:Y:S01]  /*64b0*/  FSETP.GEU.AND P6, PT, R183, -126, PT ;  /* 0xc2fc0000b700780b */ /* 0x000fe20003fce000 */
[----:B------:R-:W-:Y:S01]  /*64c0*/  FADD R170, R163, R170 ;  /* 0x000000aaa3aa7221 */ /* 0x000fe20000000000 */
[----:B------:R-:W-:Y:S01]  /*64d0*/  FADD R167, R166, R167 ;  /* 0x000000a7a6a77221 */ /* 0x000fe20000000000 */
[----:B------:R3:W4:Y:S01]  /*64e0*/  MUFU.EX2 R13, R180 ;  /* 0x000000b4000d7308 */ /* 0x0007220000000800 */
[----:B------:R-:W-:Y:S01]  /*64f0*/  FADD R187, R134, R11 ;  /* 0x0000000b86bb7221 */ /* 0x000fe20000000000 */
[----:B------:R-:W-:Y:S01]  /*6500*/  @!P5 FMUL R182, R182, 0.5 ;  /* 0x3f000000b6b6d820 */ /* 0x000fe20000400000 */
[----:B-1----:R-:W-:Y:S01]  /*6510*/  FADD R179, R121, R138 ;  /* 0x0000008a79b37221 */ /* 0x002fe20000000000 */
[----:B--2---:R-:W-:Y:S01]  /*6520*/  @!P3 FMUL R162, R162, R162 ;  /* 0x000000a2a2a2b220 */ /* 0x004fe20000400000 */
[----:B------:R-:W-:Y:S01]  /*6530*/  FSETP.GEU.AND P3, PT, R122, -126, PT ;  /* 0xc2fc00007a00780b */ /* 0x000fe20003f6e000 */
[----:B------:R-:W-:Y:S01]  /*6540*/  FADD R189, R184, R187 ;  /* 0x000000bbb8bd7221 */ /* 0x000fe20000000000 */
[----:B------:R-:W-:Y:S01]  /*6550*/  FADD R186, R179, R186 ;  /* 0x000000bab3ba7221 */ /* 0x000fe20000000000 */
[----:B------:R1:W2:Y:S01]  /*6560*/  MUFU.EX2 R166, R182 ;  /* 0x000000b600a67308 */ /* 0x0002a20000000800 */
[----:B---3--:R-:W-:Y:S01]  /*6570*/  FADD R180, R126, R143 ;  /* 0x0000008f7eb47221 */ /* 0x008fe20000000000 */
[----:B------:R-:W-:Y:S01]  /*6580*/  @!P6 FMUL R183, R183, 0.5 ;  /* 0x3f000000b7b7e820 */ /* 0x000fe20000400000 */
[----:B------:R-:W-:Y:S01]  /*6590*/  FADD R179, R123, R142 ;  /* 0x0000008e7bb37221 */ /* 0x000fe20000000000 */
[----:B------:R-:W-:Y:S01]  /*65a0*/  FADD R174, R174, R177 ;  /* 0x000000b1aeae7221 */ /* 0x000fe20000000000 */
[----:B------:R-:W-:Y:S01]  /*65b0*/  FADD R187, R180, R185 ;  /* 0x000000b9b4bb7221 */ /* 0x000fe20000000000 */
[----:B------:R-:W-:Y:S01]  /*65c0*/  FADD R180, R160, R151 ;  /* 0x00000097a0b47221 */ /* 0x000fe20000000000 */
[----:B------:R-:W-:Y:S01]  /*65d0*/  FADD R185, R139, R162 ;  /* 0x000000a28bb97221 */ /* 0x000fe20000000000 */
[----:B------:R3:W5:Y:S01]  /*65e0*/  MUFU.EX2 R163, R183 ;  /* 0x000000b700a37308 */ /* 0x0007620000000800 */
[----:B-1----:R-:W-:Y:S01]  /*65f0*/  FADD R182, R131, R10 ;  /* 0x0000000a83b67221 */ /* 0x002fe20000000000 */
[----:B------:R-:W-:Y:S01]  /*6600*/  @!P3 FMUL R122, R122, 0.5 ;  /* 0x3f0000007a7ab820 */ /* 0x000fe20000400000 */
[----:B----4-:R-:W-:Y:S01]  /*6610*/  @!P4 FMUL R13, R13, R13 ;  /* 0x0000000d0d0dc220 */ /* 0x010fe20000400000 */
[----:B------:R-:W-:Y:S01]  /*6620*/  FADD R190, R180, R185 ;  /* 0x000000b9b4be7221 */ /* 0x000fe20000000000 */
[----:B------:R-:W-:Y:S01]  /*6630*/  FADD R188, R179, R182 ;  /* 0x000000b6b3bc7221 */ /* 0x000fe20000000000 */
[----:B------:R-:W-:Y:S01]  /*6640*/  FADD R180, R127, R158 ;  /* 0x0000009e7fb47221 */ /* 0x000fe20000000000 */
[----:B------:R-:W-:Y:S01]  /*6650*/  FADD R179, R130, R147 ;  /* 0x0000009382b37221 */ /* 0x000fe20000000000 */
[----:B------:R-:W1:Y:S01]  /*6660*/  MUFU.EX2 R122, R122 ;  /* 0x0000007a007a7308 */ /* 0x000e620000000800 */
[----:B--2---:R-:W-:Y:S01]  /*6670*/  @!P5 FMUL R166, R166, R166 ;  /* 0x000000a6a6a6d220 */ /* 0x004fe20000400000 */
[----:B------:R-:W-:Y:S01]  /*6680*/  FADD R184, R172, R13 ;  /* 0x0000000dacb87221 */ /* 0x000fe20000000000 */
[----:B------:R-:W-:Y:S01]  /*6690*/  FADD R182, R164, R155 ;  /* 0x0000009ba4b67221 */ /* 0x000fe20000000000 */
[----:B------:R-:W-:Y:S01]  /*66a0*/  FADD R178, R175, R178 ;  /* 0x000000b2afb27221 */ /* 0x000fe20000000000 */
[----:B---3--:R-:W-:Y:S01]  /*66b0*/  FADD R183, R135, R166 ;  /* 0x000000a687b77221 */ /* 0x008fe20000000000 */
[----:B------:R-:W-:Y:S01]  /*66c0*/  FADD R179, R179, R184 ;  /* 0x000000b8b3b37221 */ /* 0x000fe20000000000 */
[----:B------:R-:W-:Y:S01]  /*66d0*/  FADD R167, R170, R167 ;  /* 0x000000a7aaa77221 */ /* 0x000fe20000000000 */
[----:B------:R-:W2:Y:S01]  /*66e0*/  MUFU.EX2 R181, R181 ;  /* 0x000000b500b57308 */ /* 0x000ea20000000800 */
[----:B-----5:R-:W-:Y:S01]  /*66f0*/  @!P6 FMUL R163, R163, R163 ;  /* 0x000000a3a3a3e220 */ /* 0x020fe20000400000 */
[----:B------:R-:W-:Y:S01]  /*6700*/  FADD R183, R180, R183 ;  /* 0x000000b7b4b77221 */ /* 0x000fe20000000000 */
        /* <DEDUP_REMOVED lines=8> */
[----:B------:R-:W-:Y:S01]  /*6790*/  SHF.L.U32 R167, R6, 0x1f, RZ ;  /* 0x0000001f06a77819 */ /* 0x000fe200000006ff */
[----:B------:R-:W-:Y:S01]  /*67a0*/  FADD R171, R171, R174 ;  /* 0x000000aeabab7221 */ /* 0x000fe20000000000 */
[----:B------:R-:W-:Y:S01]  /*67b0*/  FADD R182, R179, R182 ;  /* 0x000000b6b3b67221 */ /* 0x000fe20000000000 */
[----:B-1----:R-:W-:Y:S01]  /*67c0*/  @!P3 FMUL R122, R122, R122 ;  /* 0x0000007a7a7ab220 */ /* 0x002fe20000400000 */
[----:B------:R-:W-:-:S02]  /*67d0*/  F2FP.F16.F32.PACK_AB R123, R130, R123 ;  /* 0x0000007b827b723e */ /* 0x000fc400000000ff */
[----:B------:R-:W-:Y:S01]  /*67e0*/  FADD R182, R187, R182 ;  /* 0x000000b6bbb67221 */ /* 0x000fe20000000000 */
[----:B--2---:R-:W-:Y:S01]  /*67f0*/  @!P2 FMUL R181, R181, R181 ;  /* 0x000000b5b5b5a220 */ /* 0x004fe20000400000 */
[----:B------:R1:W2:Y:S01]  /*6800*/  SYNCS.PHASECHK.TRANS64.TRYWAIT P2, [UR7+0x48000], R167 ;  /* 0x048000a7ff0075a7 */ /* 0x0002a20008040147 */
[----:B------:R-:W-:Y:S01]  /*6810*/  F2FP.F16.F32.PACK_AB R130, R133, R16 ;  /* 0x000000108582723e */ /* 0x000fe200000000ff */
[----:B------:R-:W-:Y:S01]  /*6820*/  FADD R182, R183, R182 ;  /* 0x000000b6b7b67221 */ /* 0x000fe20000000000 */
[----:B------:R-:W-:Y:S01]  /*6830*/  F2FP.F16.F32.PACK_AB R133, R139, R134 ;  /* 0x000000868b85723e */ /* 0x000fe200000000ff */
[----:B------:R-:W-:Y:S01]  /*6840*/  FFMA R3, R122, R3, R171 ;  /* 0x000000037a037223 */ /* 0x000fe200000000ab */
[----:B------:R-:W-:Y:S01]  /*6850*/  F2FP.F16.F32.PACK_AB R145, R159, R146 ;  /* 0x000000929f91723e */ /* 0x000fe200000000ff */
[-C--:B------:R-:W-:Y:S01]  /*6860*/  FMUL R24, R24, R122.reuse ;  /* 0x0000007a18187220 */ /* 0x080fe20000400000 */
        /* <DEDUP_REMOVED lines=46> */
[----:B------:R-:W-:Y:S01]  /*6b50*/  FMUL R117, R117, R122 ;  /* 0x0000007a75757220 */ /* 0x000fe20000400000 */
[----:B------:R-:W-:Y:S01]  /*6b60*/  F2FP.F16.F32.PACK_AB R121, R126, R121 ;  /* 0x000000797e79723e */ /* 0x000fe200000000ff */
[----:B------:R-:W-:Y:S01]  /*6b70*/  FFMA R4, R181, R4, R182 ;  /* 0x00000004b5047223 */ /* 0x000fe200000000b6 */
[----:B------:R-:W-:Y:S01]  /*6b80*/  F2FP.F16.F32.PACK_AB R134, R141, R18 ;  /* 0x000000128d86723e */ /* 0x000fe200000000ff */
[----:B------:R-:W-:Y:S01]  /*6b90*/  FMUL R26, R26, R181 ;  /* 0x000000b51a1a7220 */ /* 0x000fe20000400000 */
[----:B------:R-:W-:Y:S01]  /*6ba0*/  F2FP.F16.F32.PACK_AB R135, R150, R135 ;  /* 0x000000879687723e */ /* 0x000fe200000000ff */
[----:B------:R-:W-:Y:S01]  /*6bb0*/  FMUL R27, R27, R181 ;  /* 0x000000b51b1b7220 */ /* 0x000fe20000400000 */
[----:B------:R-:W-:Y:S01]  /*6bc0*/  F2FP.F16.F32.PACK_AB R138, R20, R149 ;  /* 0x00000095148a723e */ /* 0x000fe200000000ff */
[-C--:B------:R-:W-:Y:S01]  /*6bd0*/  FMUL R30, R30, R181.reuse ;  /* 0x000000b51e1e7220 */ /* 0x080fe20000400000 */
[----:B------:R-:W-:Y:S01]  /*6be0*/  F2FP.F16.F32.PACK_AB R139, R147, R142 ;  /* 0x0000008e938b723e */ /* 0x000fe200000000ff */
[----:B------:R-:W-:Y:S01]  /*6bf0*/  FMUL R31, R31, R181 ;  /* 0x000000b51f1f7220 */ /* 0x000fe20000400000 */
[----:B------:R-:W-:Y:S01]  /*6c00*/  F2FP.F16.F32.PACK_AB R146, R148, R165 ;  /* 0x000000a59492723e */ /* 0x000fe200000000ff */
[-C--:B------:R-:W-:Y:S01]  /*6c10*/  FMUL R34, R34, R181.reuse ;  /* 0x000000b522227220 */ /* 0x080fe20000400000 */
        /* <DEDUP_REMOVED lines=44> */
[----:B------:R-:W-:-:S02]  /*6ee0*/  F2FP.F16.F32.PACK_AB R126, R21, R14 ;  /* 0x0000000e157e723e */ /* 0x000fc400000000ff */
[----:B------:R-:W-:Y:S02]  /*6ef0*/  F2FP.F16.F32.PACK_AB R127, R164, R127 ;  /* 0x0000007fa47f723e */ /* 0x000fe400000000ff */
[----:B------:R-:W-:Y:S02]  /*6f00*/  F2FP.F16.F32.PACK_AB R131, R172, R131 ;  /* 0x00000083ac83723e */ /* 0x000fe400000000ff */
[----:B------:R-:W-:Y:S02]  /*6f10*/  F2FP.F16.F32.PACK_AB R141, R151, R154 ;  /* 0x0000009a978d723e */ /* 0x000fe400000000ff */
[----:B------:R-:W-:Y:S02]  /*6f20*/  F2FP.F16.F32.PACK_AB R142, R22, R157 ;  /* 0x0000009d168e723e */ /* 0x000fe400000000ff */
[----:B------:R-:W-:Y:S02]  /*6f30*/  F2FP.F16.F32.PACK_AB R143, R155, R158 ;  /* 0x0000009e9b8f723e */ /* 0x000fe400000000ff */
[----:B------:R-:W-:-:S02]  /*6f40*/  F2FP.F16.F32.PACK_AB R147, R13, R10 ;  /* 0x0000000a0d93723e */ /* 0x000fc400000000ff */
[----:B------:R-:W-:Y:S02]  /*6f50*/  F2FP.F16.F32.PACK_AB R148, R152, R169 ;  /* 0x000000a99894723e */ /* 0x000fe400000000ff */
[----:B------:R-:W-:Y:S02]  /*6f60*/  F2FP.F16.F32.PACK_AB R149, R162, R11 ;  /* 0x0000000ba295723e */ /* 0x000fe400000000ff */
[----:B------:R-:W-:Y:S01]  /*6f70*/  F2FP.F16.F32.PACK_AB R150, R156, R173 ;  /* 0x000000ad9c96723e */ /* 0x000fe200000000ff */
[----:B-12---:R-:W-:Y:S06]  /*6f80*/  @!P0 BRA `(.L_x_27) ;  /* 0x0000000000048947 */ /* 0x006fec0003800000 */
[----:B------:R-:W-:Y:S01]  /*6f90*/  BPT.TRAP 0x1 ;  /* 0x000000040000795c */ /* 0x000fe20000300000 */
.L_x_27:
[----:B------:R-:W-:Y:S05]  /*6fa0*/  @P2 BRA `(.L_x_28) ;  /* 0x0000000000082947 */ /* 0x000fea0003800000 */
[----:B------:R-:W1:Y:S02]  /*6fb0*/  SYNCS.PHASECHK.TRANS64.TRYWAIT P2, [UR7+0x48000], R167 ;  /* 0x048000a7ff0075a7 */ /* 0x000e640008040147 */
[----:B-1----:R-:W-:Y:S05]  /*6fc0*/  @!P2 BRA `(.L_x_29) ;  /* 0x000000780084a947 */ /* 0x002fea0003800000 */
.L_x_28:
[----:B------:R-:W-:Y:S01]  /*6fd0*/  UIMAD UR10, UR6, 0xc00, UR57 ;  /* 0x00000c00060a78a4 */ /* 0x000fe2000f8e0239 */
[----:B------:R-:W-:Y:S01]  /*6fe0*/  WARPGROUP.ARRIVE ;  /* 0x00000000000079c5 */ /* 0x000fe20000000000 */
[----:B------:R-:W-:Y:S01]  /*6ff0*/  UMOV UR11, 0x40000040 ;  /* 0x40000040000b7882 */ /* 0x000fe20000000000 */
[----:B------:R-:W-:Y:S01]  /*7000*/  UMOV UR15, 0x40000040 ;  /* 0x40000040000f7882 */ /* 0x000fe20000000000 */
[----:B------:R-:W-:Y:S01]  /*7010*/  UIADD3 UR14, UR10, 0x80, URZ ;  /* 0x000000800a0e7890 */ /* 0x000fe2000fffe03f */
[----:B------:R-:W-:-:S04]  /*7020*/  F2FP.F16.F32.PACK_AB R151, R163, R166 ;  /* 0x000000a6a397723e */ /* 0x000fc800000000ff */
[----:B------:R-:W-:Y:S01]  /*7030*/  HGMMA.64x192x16.F32 R24, R120, gdesc[UR8].tnspB, R24, gsb0 ;  /* 0x42e0000878187df0 */ /* 0x000fe20008000818 */
[----:B------:R-:W-:Y:S02]  /*7040*/  UMOV UR11, 0x40000040 ;  /* 0x40000040000b7882 */ /* 0x000fe40000000000 */
        /* <DEDUP_REMOVED lines=25> */
[----:B------:R-:W-:Y:S01]  /*71e0*/  UIADD3 UR10, UR10, 0x380, URZ ;  /* 0x000003800a0a7890 */ /* 0x000fe2000fffe03f */
[----:B------:R-:W-:Y:S02]  /*71f0*/  WARPGROUP.DEPBAR.LE gsb0, 0x0 ;  /* 0x00008000000079c5 */ /* 0x000fe40000010000 */
[----:B------:R-:W-:-:S14]  /*7200*/  WARPGROUP.ARRIVE ;  /* 0x00000000000079c5 */ /* 0x000fdc0000000000 */
[----:B------:R-:W-:Y:S03]  /*7210*/  HGMMA.64x192x16.F32 R24, R144, gdesc[UR12].tnspB, R24, gsb0 ;  /* 0x42e0000c90187df0 */ /* 0x000fe60008000818 */
[----:B------:R-:W-:Y:S02]  /*7220*/  WARPGROUP.DEPBAR.LE gsb0, 0x0 ;  /* 0x00008000000079c5 */ /* 0x000fe40000010000 */
[----:B------:R-:W-:-:S15]  /*7230*/  WARPGROUP.ARRIVE ;  /* 0x00000000000079c5 */ /* 0x000fde0000000000 */
[----:B------:R-:W-:Y:S03]  /*7240*/  HGMMA.64x192x16.F32 R24, R148, gdesc[UR8].tnspB, R24, gsb0 ;  /* 0x42e0000894187df0 */ /* 0x000fe60008000818 */
[----:B------:R-:W-:Y:S02]  /*7250*/  WARPGROUP.DEPBAR.LE gsb0, 0x0 ;  /* 0x00008000000079c5 */ /* 0x000fe40000010000 */
[----:B------:R-:W-:Y:S05]  /*7260*/  @!P0 BRA `(.L_x_30) ;  /* 0x0000000000048947 */ /* 0x000fea0003800000 */
[----:B------:R-:W-:Y:S01]  /*7270*/  BPT.TRAP 0x1 ;  /* 0x000000040000795c */ /* 0x000fe20000300000 */
.L_x_30:
[----:B------:R-:W-:-:S04]  /*7280*/  ULEA UR7, UR59, UR36, 0x3 ;  /* 0x000000243b077291 */ /* 0x000fc8000f8e183f */
[----:B------:R-:W-:-:S04]  /*7290*/  UIADD3 UR7, UR7, 0x48028, URZ ;  /* 0x0004802807077890 */ /* 0x000fc8000fffe03f */
[----:B------:R-:W-:-:S09]  /*72a0*/  UPRMT UR7, URZ, 0x654, UR7 ;  /* 0x000006543f077896 */ /* 0x000fd20008000007 */
[----:B------:R-:W-:Y:S01]  /*72b0*/  SYNCS.ARRIVE.TRANS64.RED.A1T0 RZ, [UR7], RZ ;  /* 0x000000ffffff79a7 */ /* 0x000fe20008100407 */
[----:B------:R-:W-:Y:S05]  /*72c0*/  @P1 BRA `(.L_x_31) ;  /* 0x0000000000041947 */ /* 0x000fea0003800000 */
[----:B------:R-:W-:Y:S01]  /*72d0*/  BPT.TRAP 0x1 ;  /* 0x000000040000795c */ /* 0x000fe20000300000 */
.L_x_31:
[----:B------:R-:W-:-:S04]  /*72e0*/  UIADD3 UR59, UR59, 0x1, URZ ;  /* 0x000000013b3b7890 */ /* 0x000fc8000fffe03f */
[----:B------:R-:W-:-:S04]  /*72f0*/  UISETP.NE.AND UP0, UPT, UR59, 0x5, UPT ;  /* 0x000000053b00788c */ /* 0x000fc8000bf05270 */
[----:B------:R-:W-:Y:S01]  /*7300*/  USEL UR59, UR59, URZ, UP0 ;  /* 0x0000003f3b3b7287 */ /* 0x000fe20008000000 */
[----:B------:R-:W-:Y:S11]  /*7310*/  @!P0 BRA `(.L_x_32) ;  /* 0x0000000000048947 */ /* 0x000ff60003800000 */
[----:B------:R-:W-:Y:S01]  /*7320*/  BPT.TRAP 0x1 ;  /* 0x000000040000795c */ /* 0x000fe20000300000 */
.L_x_32:
[----:B------:R-:W-:-:S04]  /*7330*/  ULEA UR7, UR59, UR36, 0x3 ;  /* 0x000000243b077291 */ /* 0x000fc8000f8e183f */
[----:B------:R-:W-:-:S04]  /*7340*/  UIADD3 UR7, UR7, 0x48028, URZ ;  /* 0x0004802807077890 */ /* 0x000fc8000fffe03f */
[----:B------:R-:W-:-:S09]  /*7350*/  UPRMT UR7, URZ, 0x654, UR7 ;  /* 0x000006543f077896 */ /* 0x000fd20008000007 */
[----:B------:R-:W-:Y:S01]  /*7360*/  SYNCS.ARRIVE.TRANS64.RED.A1T0 RZ, [UR7], RZ ;  /* 0x000000ffffff79a7 */ /* 0x000fe20008100407 */
[----:B------:R-:W-:Y:S05]  /*7370*/  @P1 BRA `(.L_x_33) ;  /* 0x0000000000041947 */ /* 0x000fea0003800000 */
[----:B------:R-:W-:Y:S01]  /*7380*/  BPT.TRAP 0x1 ;  /* 0x000000040000795c */ /* 0x000fe20000300000 */
.L_x_33:
[----:B------:R-:W-:Y:S01]  /*7390*/  UIADD3 UR6, UR6, 0x1, URZ ;  /* 0x0000000106067890 */ /* 0x000fe2000fffe03f */
[C---:B------:R-:W-:Y:S01]  /*73a0*/  ISETP.GT.AND P2, PT, R8.reuse, 0x2, PT ;  /* 0x000000020800780c */ /* 0x040fe20003f44270 */
[----:B------:R-:W-:Y:S01]  /*73b0*/  UIADD3 UR59, UR59, 0x1, URZ ;  /* 0x000000013b3b7890 */ /* 0x000fe2000fffe03f */
[----:B------:R-:W-:Y:S01]  /*73c0*/  IADD3 R8, R8, -0x1, RZ ;  /* 0xffffffff08087810 */ /* 0x000fe20007ffe0ff */
[----:B------:R-:W-:Y:S01]  /*73d0*/  UISETP.NE.AND UP2, UPT, UR6, 0x5, UPT ;  /* 0x000000050600788c */ /* 0x000fe2000bf45270 */
[----:B------:R-:W-:Y:S01]  /*73e0*/  IADD3 R5, R5, 0x80, RZ ;  /* 0x0000008005057810 */ /* 0x000fe20007ffe0ff */
[----:B------:R-:W-:Y:S01]  /*73f0*/  UISETP.NE.AND UP0, UPT, UR59, 0x5, UPT ;  /* 0x000000053b00788c */ /* 0x000fe2000bf05270 */
[----:B------:R-:W-:Y:S01]  /*7400*/  MOV R11, R7 ;  /* 0x00000007000b7202 */ /* 0x000fe20000000f00 */
[----:B------:R-:W-:Y:S01]  /*7410*/  USEL UR7, URZ, 0x1, UP2 ;  /* 0x000000013f077887 */ /* 0x000fe20009000000 */
[----:B------:R-:W-:Y:S01]  /*7420*/  MOV R13, R9 ;  /* 0x00000009000d7202 */ /* 0x000fe20000000f00 */
[----:B------:R-:W-:-:S02]  /*7430*/  USEL UR59, UR59, URZ, UP0 ;  /* 0x0000003f3b3b7287 */ /* 0x000fc40008000000 */
[----:B------:R-:W-:Y:S02]  /*7440*/  USEL UR58, UR6, URZ, UP2 ;  /* 0x0000003f063a7287 */ /* 0x000fe40009000000 */
[----:B------:R-:W-:Y:S01]  /*7450*/  LOP3.LUT R6, R6, UR7, RZ, 0x3c, !PT ;  /* 0x0000000706067c12 */ /* 0x000fe2000f8e3cff */
[----:B------:R-:W-:Y:S09]  /*7460*/  @P2 BRA `(.L_x_34) ;  /* 0xffffffd0002c2947 */ /* 0x000ff2000383ffff */
.L_x_23:
[----:B------:R-:W-:-:S13]  /*7470*/  ISETP.GE.AND P2, PT, R8, 0x1, PT ;  /* 0x000000010800780c */ /* 0x000fda0003f46270 */
[----:B------:R-:W-:Y:S05]  /*7480*/  @!P2 BRA `(.L_x_35) ;  /* 0x000000380058a947 */ /* 0x000fea0003800000 */
[----:B-1----:R-:W-:Y:S01]  /*7490*/  MOV R10, R7 ;  /* 0x00000007000a7202 */ /* 0x002fe20000000f00 */
[----:B------:R-:W-:Y:S01]  /*74a0*/  ULDC UR60, c[0x0][0x604] ;  /* 0x00018100003c7ab9 */ /* 0x000fe20000000800 */
[----:B------:R-:W-:-:S07]  /*74b0*/  MOV R11, R9 ;  /* 0x00000009000b7202 */ /* 0x000fce0000000f00 */
.L_x_46:
[----:B------:R-:W-:Y:S05]  /*74c0*/  @!P0 BRA `(.L_x_36) ;  /* 0x0000000000048947 */ /* 0x000fea0003800000 */
[----:B------:R-:W-:Y:S01]  /*74d0*/  BPT.TRAP 0x1 ;  /* 0x000000040000795c */ /* 0x000fe20000300000 */
.L_x_36:
[----:B------:R-:W-:Y:S01]  /*74e0*/  ULEA UR6, UR58, UR36, 0x3 ;  /* 0x000000243a067291 */ /* 0x000fe2000f8e183f */
[----:B------:R-:W-:-:S08]  /*74f0*/  SHF.L.U32 R7, R6, 0x1f, RZ ;  /* 0x0000001f06077819 */ /* 0x000fd000000006ff */
[----:B------:R-:W1:Y:S02]  /*7500*/  SYNCS.PHASECHK.TRANS64.TRYWAIT P2, [UR6+0x48000], R7 ;  /* 0x04800007ff0075a7 */ /* 0x000e640008040146 */
[----:B-1----:R-:W-:Y:S05]  /*7510*/  @!P2 BRA `(.L_x_37) ;  /* 0x000000740048a947 */ /* 0x002fea0003800000 */
.L_x_114:
        /* <DEDUP_REMOVED lines=67> */
.L_x_38:
[C---:B------:R-:W-:Y:S01]  /*7950*/  IADD3 R15, R5.reuse, 0x1, RZ ;  /* 0x00000001050f7810 */ /* 0x040fe20007ffe0ff */
[----:B------:R-:W-:Y:S01]  /*7960*/  ULEA UR7, UR6, UR36, 0x3 ;  /* 0x0000002406077291 */ /* 0x000fe2000f8e183f */
[C---:B------:R-:W-:Y:S02]  /*7970*/  ISETP.GE.AND P2, PT, R0.reuse, R5, PT ;  /* 0x000000050000720c */ /* 0x040fe40003f46270 */
[C---:B-1----:R-:W-:Y:S02]  /*7980*/  IADD3 R7, R5.reuse, 0x8, RZ ;  /* 0x0000000805077810 */ /* 0x042fe40007ffe0ff */
[----:B------:R-:W-:Y:S02]  /*7990*/  ISETP.GE.AND P3, PT, R0, R15, PT ;  /* 0x0000000f0000720c */ /* 0x000fe40003f66270 */
[----:B------:R-:W-:Y:S02]  /*79a0*/  FSEL R9, R120, -INF , P2 ;  /* 0xff80000078097808 */ /* 0x000fe40001000000 */
[----:B------:R-:W-:-:S02]  /*79b0*/  IADD3 R17, R5, 0x9, RZ ;  /* 0x0000000905117810 */ /* 0x000fc40007ffe0ff */
[C---:B------:R-:W-:Y:S02]  /*79c0*/  ISETP.GE.AND P2, PT, R0.reuse, R7, PT ;  /* 0x000000070000720c */ /* 0x040fe40003f46270 */
[----:B------:R-:W-:Y:S02]  /*79d0*/  FSEL R121, R121, -INF , P3 ;  /* 0xff80000079797808 */ /* 0x000fe40001800000 */
[----:B------:R-:W-:Y:S02]  /*79e0*/  FMNMX R12, R9, R10, !PT ;  /* 0x0000000a090c7209 */ /* 0x000fe40007800000 */
[----:B------:R-:W-:Y:S02]  /*79f0*/  IADD3 R19, R5, 0x10, RZ ;  /* 0x0000001005137810 */ /* 0x000fe40007ffe0ff */
[----:B------:R-:W-:Y:S02]  /*7a00*/  ISETP.GE.AND P3, PT, R0, R17, PT ;  /* 0x000000110000720c */ /* 0x000fe40003f66270 */
[----:B------:R-:W-:-:S02]  /*7a10*/  FSEL R124, R124, -INF , P2 ;  /* 0xff8000007c7c7808 */ /* 0x000fc40001000000 */
[----:B------:R-:W-:Y:S02]  /*7a20*/  FMNMX R13, R121, R12, !PT ;  /* 0x0000000c790d7209 */ /* 0x000fe40007800000 */
[----:B------:R-:W-:Y:S02]  /*7a30*/  IADD3 R21, R5, 0x11, RZ ;  /* 0x0000001105157810 */ /* 0x000fe40007ffe0ff */
[----:B------:R-:W-:Y:S02]  /*7a40*/  ISETP.GE.AND P2, PT, R0, R19, PT ;  /* 0x000000130000720c */ /* 0x000fe40003f46270 */
[----:B------:R-:W-:Y:S02]  /*7a50*/  FSEL R125, R125, -INF , P3 ;  /* 0xff8000007d7d7808 */ /* 0x000fe40001800000 */
[----:B------:R-:W-:Y:S02]  /*7a60*/  FMNMX R12, R124, R13, !PT ;  /* 0x0000000d7c0c7209 */ /* 0x000fe40007800000 */
[----:B------:R-:W-:-:S02]  /*7a70*/  IADD3 R23, R5, 0x18, RZ ;  /* 0x0000001805177810 */ /* 0x000fc40007ffe0ff */
[----:B------:R-:W-:Y:S02]  /*7a80*/  ISETP.GE.AND P3, PT, R0, R21, PT ;  /* 0x000000150000720c */ /* 0x000fe40003f66270 */
        /* <DEDUP_REMOVED lines=102> */
[----:B------:R-:W-:Y:S02]  /*80f0*/  ISETP.GE.AND P3, PT, R0, R13, PT ;  /* 0x0000000d0000720c */ /* 0x000fe40003f66270 */
[----:B------:R-:W-:Y:S02]  /*8100*/  FSEL R180, R180, -INF , P2 ;  /* 0xff800000b4b47808 */ /* 0x000fe40001000000 */
[----:B------:R-:W-:Y:S02]  /*8110*/  FMNMX R233, R177, R12, !PT ;  /* 0x0000000cb1e97209 */ /* 0x000fe40007800000 */
[----:B------:R-:W-:Y:S02]  /*8120*/  FSEL R181, R181, -INF , P3 ;  /* 0xff800000b5b57808 */ /* 0x000fe40001800000 */
[----:B------:R-:W-:-:S02]  /*8130*/  FMNMX R12, R180, R233, !PT ;  /* 0x000000e9b40c7209 */ /* 0x000fc40007800000 */
[----:B------:R-:W-:Y:S02]  /*8140*/  ISETP.GE.AND P5, PT, R2, R19, PT ;  /* 0x000000130200720c */ /* 0x000fe40003fa6270 */
[----:B------:R-:W-:Y:S02]  /*8150*/  FMNMX R12, R181, R12, !PT ;  /* 0x0000000cb50c7209 */ /* 0x000fe40007800000 */
[----:B------:R-:W-:Y:S02]  /*8160*/  FSEL R130, R130, -INF , P5 ;  /* 0xff80000082827808 */ /* 0x000fe40002800000 */
[C---:B------:R-:W-:Y:S01]  /*8170*/  ISETP.GE.AND P5, PT, R2.reuse, R189, PT ;  /* 0x000000bd0200720c */ /* 0x040fe20003fa6270 */
[----:B------:R-:W1:Y:S01]  /*8180*/  SHFL.BFLY PT, R233, R12, 0x1, 0x1f ;  /* 0x0c201f000ce97f89 */ /* 0x000e6200000e0000 */
[----:B------:R-:W-:Y:S02]  /*8190*/  ISETP.GE.AND P6, PT, R2, R21, PT ;  /* 0x000000150200720c */ /* 0x000fe40003fc6270 */
[----:B------:R-:W-:-:S02]  /*81a0*/  FSEL R139, R139, -INF , P5 ;  /* 0xff8000008b8b7808 */ /* 0x000fc40002800000 */
[C---:B------:R-:W-:Y:S02]  /*81b0*/  ISETP.GE.AND P5, PT, R2.reuse, R199, PT ;  /* 0x000000c70200720c */ /* 0x040fe40003fa6270 */
[----:B------:R-:W-:Y:S02]  /*81c0*/  FSEL R131, R131, -INF , P6 ;  /* 0xff80000083837808 */ /* 0x000fe40003000000 */
[----:B------:R-:W-:Y:S02]  /*81d0*/  ISETP.GE.AND P6, PT, R2, R191, PT ;  /* 0x000000bf0200720c */ /* 0x000fe40003fc6270 */
[----:B------:R-:W-:Y:S02]  /*81e0*/  FSEL R150, R150, -INF , P5 ;  /* 0xff80000096967808 */ /* 0x000fe40002800000 */
[C---:B------:R-:W-:Y:S02]  /*81f0*/  ISETP.GE.AND P4, PT, R2.reuse, R7, PT ;  /* 0x000000070200720c */ /* 0x040fe40003f86270 */
[----:B------:R-:W-:-:S02]  /*8200*/  ISETP.GE.AND P5, PT, R2, R209, PT ;  /* 0x000000d10200720c */ /* 0x000fc40003fa6270 */
[----:B------:R-:W-:Y:S02]  /*8210*/  FSEL R142, R142, -INF , P6 ;  /* 0xff8000008e8e7808 */ /* 0x000fe40003000000 */
[----:B------:R-:W-:Y:S02]  /*8220*/  ISETP.GE.AND P6, PT, R2, R201, PT ;  /* 0x000000c90200720c */ /* 0x000fe40003fc6270 */
[----:B------:R-:W-:Y:S02]  /*8230*/  FSEL R159, R159, -INF , P5 ;  /* 0xff8000009f9f7808 */ /* 0x000fe40002800000 */
[----:B------:R-:W-:Y:S02]  /*8240*/  FSEL R151, R151, -INF , P6 ;  /* 0xff80000097977808 */ /* 0x000fe40003000000 */
[----:B-1----:R-:W-:Y:S02]  /*8250*/  FMNMX R233, R12, R233, !PT ;  /* 0x000000e90ce97209 */ /* 0x002fe40007800000 */
[----:B------:R-:W-:-:S02]  /*8260*/  ISETP.GE.AND P6, PT, R2, R213, PT ;  /* 0x000000d50200720c */ /* 0x000fc40003fc6270 */
[----:B------:R-:W-:Y:S01]  /*8270*/  ISETP.GE.AND P3, PT, R2, R15, PT ;  /* 0x0000000f0200720c */ /* 0x000fe20003f66270 */
[----:B------:R-:W1:Y:S01]  /*8280*/  SHFL.BFLY PT, R12, R233, 0x2, 0x1f ;  /* 0x0c401f00e90c7f89 */ /* 0x000e6200000e0000 */
[----:B------:R-:W-:Y:S02]  /*8290*/  FSEL R162, R162, -INF , P6 ;  /* 0xff800000a2a27808 */ /* 0x000fe40003000000 */
[----:B------:R-:W-:Y:S02]  /*82a0*/  ISETP.GE.AND P6, PT, R2, R5, PT ;  /* 0x000000050200720c */ /* 0x000fe40003fc6270 */
[----:B------:R-:W-:Y:S02]  /*82b0*/  FSEL R123, R123, -INF , P3 ;  /* 0xff8000007b7b7808 */ /* 0x000fe40001800000 */
[----:B------:R-:W-:Y:S02]  /*82c0*/  FSEL R16, R122, -INF , P6 ;  /* 0xff8000007a107808 */ /* 0x000fe40003000000 */
[----:B------:R-:W-:-:S02]  /*82d0*/  ISETP.GE.AND P2, PT, R2, R17, PT ;  /* 0x000000110200720c */ /* 0x000fc40003f46270 */
[----:B------:R-:W-:Y:S02]  /*82e0*/  FSEL R126, R126, -INF , P4 ;  /* 0xff8000007e7e7808 */ /* 0x000fe40002000000 */
[C---:B------:R-:W-:Y:S02]  /*82f0*/  ISETP.GE.AND P4, PT, R2.reuse, R185, PT ;  /* 0x000000b90200720c */ /* 0x040fe40003f86270 */
[C---:B------:R-:W-:Y:S02]  /*8300*/  ISETP.GE.AND P3, PT, R2.reuse, R23, PT ;  /* 0x000000170200720c */ /* 0x040fe40003f66270 */
[----:B------:R-:W-:Y:S02]  /*8310*/  FSEL R127, R127, -INF , P2 ;  /* 0xff8000007f7f7808 */ /* 0x000fe40001000000 */
[----:B------:R-:W-:Y:S02]  /*8320*/  ISETP.GE.AND P2, PT, R2, R187, PT ;  /* 0x000000bb0200720c */ /* 0x000fe40003f46270 */
[----:B------:R-:W-:-:S02]  /*8330*/  FSEL R135, R135, -INF , P4 ;  /* 0xff80000087877808 */ /* 0x000fc40002000000 */
[----:B------:R-:W-:Y:S02]  /*8340*/  ISETP.GE.AND P4, PT, R2, R195, PT ;  /* 0x000000c30200720c */ /* 0x000fe40003f86270 */
[----:B-1----:R-:W-:Y:S02]  /*8350*/  FMNMX R7, R233, R12, !PT ;  /* 0x0000000ce9077209 */ /* 0x002fe40007800000 */
[----:B------:R-:W-:Y:S02]  /*8360*/  FMNMX R12, R16, R11, !PT ;  /* 0x0000000b100c7209 */ /* 0x000fe40007800000 */
[----:B------:R-:W-:Y:S02]  /*8370*/  FSETP.NEU.AND P5, PT, R7, -INF , PT ;  /* 0xff8000000700780b */ /* 0x000fe40003fad000 */
[----:B------:R-:W-:Y:S02]  /*8380*/  FMNMX R17, R123, R12, !PT ;  /* 0x0000000c7b117209 */ /* 0x000fe40007800000 */
[----:B------:R-:W-:-:S02]  /*8390*/  FSEL R15, R7, RZ, P5 ;  /* 0x000000ff070f7208 */ /* 0x000fc40002800000 */
[----:B------:R-:W-:Y:S02]  /*83a0*/  ISETP.GE.AND P5, PT, R2, R211, PT ;  /* 0x000000d30200720c */ /* 0x000fe40003fa6270 */
[----:B------:R-:W-:Y:S01]  /*83b0*/  FMNMX R12, R126, R17, !PT ;  /* 0x000000117e0c7209 */ /* 0x000fe20007800000 */
[----:B------:R-:W-:Y:S01]  /*83c0*/  FMUL R20, R15, UR60 ;  /* 0x0000003c0f147c20 */ /* 0x000fe20008400000 */
[----:B------:R-:W-:Y:S02]  /*83d0*/  FSEL R170, R170, -INF , P5 ;  /* 0xff800000aaaa7808 */ /* 0x000fe40002800000 */
[----:B------:R-:W-:Y:S01]  /*83e0*/  FSEL R134, R134, -INF , P3 ;  /* 0xff80000086867808 */ /* 0x000fe20001800000 */
[--C-:B------:R-:W-:Y:S01]  /*83f0*/  FFMA R9, R9, UR60, -R20.reuse ;  /* 0x0000003c09097c23 */ /* 0x100fe20008000814 */
[----:B------:R-:W-:Y:S01]  /*8400*/  FMNMX R17, R127, R12, !PT ;  /* 0x0000000c7f117209 */ /* 0x000fe20007800000 */
[--C-:B------:R-:W-:Y:S01]  /*8410*/  FFMA R121, R121, UR60, -R20.reuse ;  /* 0x0000003c79797c23 */ /* 0x100fe20008000814 */
[----:B------:R-:W-:Y:S01]  /*8420*/  ISETP.GE.AND P3, PT, R2, R193, PT ;  /* 0x000000c10200720c */ /* 0x000fe20003f66270 */
[--C-:B------:R-:W-:Y:S01]  /*8430*/  FFMA R122, R124, UR60, -R20.reuse ;  /* 0x0000003c7c7a7c23 */ /* 0x100fe20008000814 */
[----:B------:R-:W-:Y:S01]  /*8440*/  FSETP.GEU.AND P5, PT, R9, -126, PT ;  /* 0xc2fc00000900780b */ /* 0x000fe20003fae000 */
[--C-:B------:R-:W-:Y:S01]  /*8450*/  FFMA R124, R128, UR60, -R20.reuse ;  /* 0x0000003c807c7c23 */ /* 0x100fe20008000814 */
[----:B------:R-:W-:Y:S01]  /*8460*/  FSEL R138, R138, -INF , P2 ;  /* 0xff8000008a8a7808 */ /* 0x000fe20001000000 */
[--C-:B------:R-:W-:Y:S01]  /*8470*/  FFMA R23, R133, UR60, -R20.reuse ;  /* 0x0000003c85177c23 */ /* 0x100fe20008000814 */
[----:B------:R-:W-:Y:S01]  /*8480*/  ISETP.GE.AND P2, PT, R2, R197, PT ;  /* 0x000000c50200720c */ /* 0x000fe20003f46270 */
[--C-:B------:R-:W-:Y:S01]  /*8490*/  FFMA R128, R136, UR60, -R20.reuse ;  /* 0x0000003c88807c23 */ /* 0x100fe20008000814 */
[----:B------:R-:W-:Y:S01]  /*84a0*/  FSEL R146, R146, -INF , P4 ;  /* 0xff80000092927808 */ /* 0x000fe20002000000 */
[--C-:B------:R-:W-:Y:S01]  /*84b0*/  FFMA R21, R137, UR60, -R20.reuse ;  /* 0x0000003c89157c23 */ /* 0x100fe20008000814 */
[C---:B------:R-:W-:Y:S01]  /*84c0*/  ISETP.GE.AND P6, PT, R2.reuse, R225, PT ;  /* 0x000000e10200720c */ /* 0x040fe20003fc6270 */
[--C-:B------:R-:W-:Y:S01]  /*84d0*/  FFMA R133, R141, UR60, -R20.reuse ;  /* 0x0000003c8d857c23 */ /* 0x100fe20008000814 */
[----:B------:R-:W-:Y:S01]  /*84e0*/  ISETP.GE.AND P4, PT, R2, R205, PT ;  /* 0x000000cd0200720c */ /* 0x000fe20003f86270 */
[--C-:B------:R-:W-:Y:S01]  /*84f0*/  FFMA R137, R145, UR60, -R20.reuse ;  /* 0x0000003c91897c23 */ /* 0x100fe20008000814 */
[----:B------:R-:W-:Y:S01]  /*8500*/  FMNMX R12, R130, R17, !PT ;  /* 0x00000011820c7209 */ /* 0x000fe20007800000 */
[----:B------:R-:W-:Y:S01]  /*8510*/  @!P5 FMUL R9, R9, 0.5 ;  /* 0x3f0000000909d820 */ /* 0x000fe20000400000 */
[----:B------:R-:W-:Y:S01]  /*8520*/  FSEL R143, R143, -INF , P3 ;  /* 0xff8000008f8f7808 */ /* 0x000fe20001800000 */
[--C-:B------:R-:W-:Y:S01]  /*8530*/  FFMA R17, R125, UR60, -R20.reuse ;  /* 0x0000003c7d117c23 */ /* 0x100fe20008000814 */
[C---:B------:R-:W-:Y:S01]  /*8540*/  ISETP.GE.AND P3, PT, R2.reuse, R203, PT ;  /* 0x000000cb0200720c */ /* 0x040fe20003f66270 */
[----:B------:R-:W1:Y:S01]  /*8550*/  MUFU.EX2 R120, R9 ;  /* 0x0000000900787308 */ /* 0x000e620000000800 */
[----:B------:R-:W-:Y:S01]  /*8560*/  FSEL R147, R147, -INF , P2 ;  /* 0xff80000093937808 */ /* 0x000fe20001000000 */
[--C-:B------:R-:W-:Y:S01]  /*8570*/  FFMA R141, R149, UR60, -R20.reuse ;  /* 0x0000003c958d7c23 */ /* 0x100fe20008000814 */
[----:B------:R-:W-:Y:S01]  /*8580*/  ISETP.GE.AND P2, PT, R2, R207, PT ;  /* 0x000000cf0200720c */ /* 0x000fe20003f46270 */
[--C-:B------:R-:W-:Y:S01]  /*8590*/  FFMA R145, R152, UR60, -R20.reuse ;  /* 0x0000003c98917c23 */ /* 0x100fe20008000814 */
[----:B------:R-:W-:Y:S01]  /*85a0*/  FSEL R175, R175, -INF , P6 ;  /* 0xff800000afaf7808 */ /* 0x000fe20003000000 */
[--C-:B------:R-:W-:Y:S01]  /*85b0*/  FFMA R136, R153, UR60, -R20.reuse ;  /* 0x0000003c99887c23 */ /* 0x100fe20008000814 */
[----:B------:R-:W-:Y:S01]  /*85c0*/  FSEL R155, R155, -INF , P4 ;  /* 0xff8000009b9b7808 */ /* 0x000fe20002000000 */
[--C-:B------:R-:W-:Y:S01]  /*85d0*/  FFMA R149, R156, UR60, -R20.reuse ;  /* 0x0000003c9c957c23 */ /* 0x100fe20008000814 */
[----:B------:R-:W-:Y:S01]  /*85e0*/  FSETP.GEU.AND P6, PT, R121, -126, PT ;  /* 0xc2fc00007900780b */ /* 0x000fe20003fce000 */
[--C-:B------:R-:W-:Y:S01]  /*85f0*/  FFMA R153, R160, UR60, -R20.reuse ;  /* 0x0000003ca0997c23 */ /* 0x100fe20008000814 */
[----:B------:R-:W-:Y:S01]  /*8600*/  FMNMX R19, R131, R12, !PT ;  /* 0x0000000c83137209 */ /* 0x000fe20007800000 */
[--C-:B------:R-:W-:Y:S01]  /*8610*/  FFMA R177, R177, UR60, -R20.reuse ;  /* 0x0000003cb1b17c23 */ /* 0x100fe20008000814 */
[----:B------:R-:W-:Y:S01]  /*8620*/  ISETP.GE.AND P4, PT, R2, R223, PT ;  /* 0x000000df0200720c */ /* 0x000fe20003f86270 */
[----:B------:R-:W-:Y:S01]  /*8630*/  FFMA R181, R181, UR60, -R20 ;  /* 0x0000003cb5b57c23 */ /* 0x000fe20008000814 */
[----:B------:R-:W-:-:S02]  /*8640*/  FSEL R154, R154, -INF , P3 ;  /* 0xff8000009a9a7808 */ /* 0x000fc40001800000 */
[----:B------:R-:W-:Y:S01]  /*8650*/  ISETP.GE.AND P3, PT, R2, R215, PT ;  /* 0x000000d70200720c */ /* 0x000fe20003f66270 */
[----:B-1----:R-:W-:Y:S01]  /*8660*/  @!P5 FMUL R120, R120, R120 ;  /* 0x000000787878d220 */ /* 0x002fe20000400000 */
[----:B------:R-:W-:Y:S02]  /*8670*/  FSEL R158, R158, -INF , P2 ;  /* 0xff8000009e9e7808 */ /* 0x000fe40001000000 */
[----:B------:R-:W-:Y:S01]  /*8680*/  ISETP.GE.AND P2, PT, R2, R219, PT ;  /* 0x000000db0200720c */ /* 0x000fe20003f46270 */
[----:B------:R-:W-:Y:S01]  /*8690*/  @!P6 FMUL R121, R121, 0.5 ;  /* 0x3f0000007979e820 */ /* 0x000fe20000400000 */
[----:B------:R-:W-:Y:S02]  /*86a0*/  FMNMX R12, R134, R19, !PT ;  /* 0x00000013860c7209 */ /* 0x000fe40007800000 */
[----:B------:R-:W-:Y:S02]  /*86b0*/  FSEL R166, R166, -INF , P4 ;  /* 0xff800000a6a67808 */ /* 0x000fe40002000000 */
[----:B------:R-:W-:-:S02]  /*86c0*/  ISETP.GE.AND P4, PT, R2, R217, PT ;  /* 0x000000d90200720c */ /* 0x000fc40003f86270 */
[----:B------:R-:W-:Y:S02]  /*86d0*/  FSEL R163, R163, -INF , P3 ;  /* 0xff800000a3a37808 */ /* 0x000fe40001800000 */
[C---:B------:R-:W-:Y:S02]  /*86e0*/  ISETP.GE.AND P3, PT, R2.reuse, R221, PT ;  /* 0x000000dd0200720c */ /* 0x040fe40003f66270 */
[----:B------:R-:W-:Y:S02]  /*86f0*/  FSEL R167, R167, -INF , P2 ;  /* 0xff800000a7a77808 */ /* 0x000fe40001000000 */
[----:B------:R-:W-:Y:S02]  /*8700*/  FMNMX R19, R135, R12, !PT ;  /* 0x0000000c87137209 */ /* 0x000fe40007800000 */
[----:B------:R-:W-:Y:S02]  /*8710*/  ISETP.GE.AND P2, PT, R2, R227, PT ;  /* 0x000000e30200720c */ /* 0x000fe40003f46270 */
[----:B------:R-:W-:-:S02]  /*8720*/  FSEL R174, R174, -INF , P4 ;  /* 0xff800000aeae7808 */ /* 0x000fc40002000000 */
[----:B------:R-:W-:Y:S02]  /*8730*/  ISETP.GE.AND P4, PT, R2, R229, PT ;  /* 0x000000e50200720c */ /* 0x000fe40003f86270 */
[----:B------:R-:W-:Y:S02]  /*8740*/  FSEL R171, R171, -INF , P3 ;  /* 0xff800000abab7808 */ /* 0x000fe40001800000 */
[----:B------:R-:W-:Y:S01]  /*8750*/  FMNMX R12, R138, R19, !PT ;  /* 0x000000138a0c7209 */ /* 0x000fe20007800000 */
[----:B------:R-:W-:Y:S01]  /*8760*/  FFMA R19, R129, UR60, -R20 ;  /* 0x0000003c81137c23 */ /* 0x000fe20008000814 */
[----:B------:R-:W-:Y:S02]  /*8770*/  ISETP.GE.AND P3, PT, R2, R231, PT ;  /* 0x000000e70200720c */ /* 0x000fe40003f66270 */
[----:B------:R-:W-:Y:S02]  /*8780*/  FSEL R178, R178, -INF , P2 ;  /* 0xff800000b2b27808 */ /* 0x000fe40001000000 */
[----:B------:R-:W-:-:S02]  /*8790*/  FSETP.GEU.AND P2, PT, R122, -126, PT ;  /* 0xc2fc00007a00780b */ /* 0x000fc40003f4e000 */
[----:B------:R-:W-:Y:S02]  /*87a0*/  FSEL R182, R182, -INF , P4 ;  /* 0xff800000b6b67808 */ /* 0x000fe40002000000 */
[----:B------:R-:W-:Y:S02]  /*87b0*/  ISETP.GE.AND P4, PT, R2, R13, PT ;  /* 0x0000000d0200720c */ /* 0x000fe40003f86270 */
[----:B------:R-:W-:Y:S01]  /*87c0*/  FSEL R179, R179, -INF , P3 ;  /* 0xff800000b3b37808 */ /* 0x000fe20001800000 */
[----:B------:R-:W1:Y:S01]  /*87d0*/  MUFU.EX2 R13, R121 ;  /* 0x00000079000d7308 */ /* 0x000e620000000800 */
[----:B------:R-:W-:Y:S02]  /*87e0*/  FSETP.GEU.AND P3, PT, R17, -126, PT ;  /* 0xc2fc00001100780b */ /* 0x000fe40003f6e000 */
[----:B------:R-:W-:Y:S02]  /*87f0*/  FSETP.GEU.AND P5, PT, R19, -126, PT ;  /* 0xc2fc00001300780b */ /* 0x000fe40003fae000 */
[----:B------:R-:W-:Y:S01]  /*8800*/  FMNMX R9, R139, R12, !PT ;  /* 0x0000000c8b097209 */ /* 0x000fe20007800000 */
[----:B------:R-:W-:Y:S01]  /*8810*/  @!P2 FMUL R122, R122, 0.5 ;  /* 0x3f0000007a7aa820 */ /* 0x000fe20000400000 */
[--C-:B------:R-:W-:Y:S01]  /*8820*/  FFMA R12, R132, UR60, -R20.reuse ;  /* 0x0000003c840c7c23 */ /* 0x100fe20008000814 */
[----:B------:R-:W-:Y:S01]  /*8830*/  FSEL R183, R183, -INF , P4 ;  /* 0xff800000b7b77808 */ /* 0x000fe20002000000 */
[--C-:B------:R-:W-:Y:S01]  /*8840*/  FFMA R132, R144, UR60, -R20.reuse ;  /* 0x0000003c90847c23 */ /* 0x100fe20008000814 */
[----:B------:R-:W-:Y:S01]  /*8850*/  FMNMX R14, R142, R9, !PT ;  /* 0x000000098e0e7209 */ /* 0x000fe20007800000 */
[--C-:B------:R-:W-:Y:S01]  /*8860*/  FFMA R144, R165, UR60, -R20.reuse ;  /* 0x0000003ca5907c23 */ /* 0x100fe20008000814 */
[----:B------:R-:W-:Y:S01]  /*8870*/  FSETP.GEU.AND P4, PT, R124, -126, PT ;  /* 0xc2fc00007c00780b */ /* 0x000fe20003f8e000 */
[----:B------:R-:W2:Y:S01]  /*8880*/  MUFU.EX2 R122, R122 ;  /* 0x0000007a007a7308 */ /* 0x000ea20000000800 */
[----:B------:R-:W-:Y:S01]  /*8890*/  @!P3 FMUL R17, R17, 0.5 ;  /* 0x3f0000001111b820 */ /* 0x000fe20000400000 */
[----:B------:R-:W-:Y:S01]  /*88a0*/  FMNMX R9, R143, R14, !PT ;  /* 0x0000000e8f097209 */ /* 0x000fe20007800000 */
[----:B------:R-:W-:Y:S01]  /*88b0*/  @!P5 FMUL R19, R19, 0.5 ;  /* 0x3f0000001313d820 */ /* 0x000fe20000400000 */
[----:B-1----:R-:W-:Y:S01]  /*88c0*/  @!P6 FMUL R13, R13, R13 ;  /* 0x0000000d0d0de220 */ /* 0x002fe20000400000 */
[----:B------:R-:W-:Y:S01]  /*88d0*/  FSETP.GEU.AND P6, PT, R12, -126, PT ;  /* 0xc2fc00000c00780b */ /* 0x000fe20003fce000 */
[----:B------:R-:W-:Y:S01]  /*88e0*/  FFMA R165, R172, UR60, -R20 ;  /* 0x0000003caca57c23 */ /* 0x000fe20008000814 */
[----:B------:R-:W-:Y:S01]  /*88f0*/  FMNMX R14, R146, R9, !PT ;  /* 0x00000009920e7209 */ /* 0x000fe20007800000 */
[----:B------:R-:W1:Y:S03]  /*8900*/  MUFU.EX2 R17, R17 ;  /* 0x0000001100117308 */ /* 0x000e660000000800 */
[----:B------:R-:W-:Y:S01]  /*8910*/  FMNMX R9, R147, R14, !PT ;  /* 0x0000000e93097209 */ /* 0x000fe20007800000 */
[----:B------:R-:W-:-:S03]  /*8920*/  @!P4 FMUL R124, R124, 0.5 ;  /* 0x3f0000007c7cc820 */ /* 0x000fc60000400000 */
[----:B------:R-:W-:Y:S01]  /*8930*/  FMNMX R14, R150, R9, !PT ;  /* 0x00000009960e7209 */ /* 0x000fe20007800000 */
[----:B------:R-:W3:Y:S01]  /*8940*/  MUFU.EX2 R19, R19 ;  /* 0x0000001300137308 */ /* 0x000ee20000000800 */
[----:B--2---:R-:W-:Y:S01]  /*8950*/  @!P2 FMUL R122, R122, R122 ;  /* 0x0000007a7a7aa220 */ /* 0x004fe20000400000 */
[----:B------:R-:W-:Y:S01]  /*8960*/  @!P6 FMUL R12, R12, 0.5 ;  /* 0x3f0000000c0ce820 */ /* 0x000fe20000400000 */
[----:B------:R-:W-:Y:S01]  /*8970*/  FMNMX R9, R151, R14, !PT ;  /* 0x0000000e97097209 */ /* 0x000fe20007800000 */
[----:B------:R-:W-:Y:S01]  /*8980*/  FFMA R14, R140, UR60, -R20 ;  /* 0x0000003c8c0e7c23 */ /* 0x000fe20008000814 */
[----:B------:R-:W-:Y:S02]  /*8990*/  FSETP.GEU.AND P2, PT, R23, -126, PT ;  /* 0xc2fc00001700780b */ /* 0x000fe40003f4e000 */
[----:B------:R-:W-:Y:S01]  /*89a0*/  FMNMX R18, R154, R9, !PT ;  /* 0x000000099a127209 */ /* 0x000fe20007800000 */
[----:B------:R-:W2:Y:S01]  /*89b0*/  MUFU.EX2 R124, R124 ;  /* 0x0000007c007c7308 */ /* 0x000ea20000000800 */
[----:B-1----:R-:W-:Y:S01]  /*89c0*/  @!P3 FMUL R17, R17, R17 ;  /* 0x000000111111b220 */ /* 0x002fe20000400000 */
[----:B------:R-:W-:-:S02]  /*89d0*/  FSETP.GEU.AND P3, PT, R128, -126, PT ;  /* 0xc2fc00008000780b */ /* 0x000fc40003f6e000 */
[----:B------:R-:W-:-:S04]  /*89e0*/  FMNMX R9, R155, R18, !PT ;  /* 0x000000129b097209 */ /* 0x000fc80007800000 */
[----:B------:R-:W1:Y:S01]  /*89f0*/  MUFU.EX2 R12, R12 ;  /* 0x0000000c000c7308 */ /* 0x000e620000000800 */
[----:B---3--:R-:W-:Y:S01]  /*8a00*/  @!P5 FMUL R19, R19, R19 ;  /* 0x000000131313d220 */ /* 0x008fe20000400000 */
[----:B------:R-:W-:Y:S01]  /*8a10*/  FSETP.GEU.AND P5, PT, R14, -126, PT ;  /* 0xc2fc00000e00780b */ /* 0x000fe20003fae000 */
[----:B------:R-:W-:Y:S01]  /*8a20*/  @!P2 FMUL R23, R23, 0.5 ;  /* 0x3f0000001717a820 */ /* 0x000fe20000400000 */
[----:B------:R-:W-:-:S03]  /*8a30*/  FMNMX R18, R158, R9, !PT ;  /* 0x000000099e127209 */ /* 0x000fc60007800000 */
[----:B------:R-:W-:Y:S01]  /*8a40*/  @!P3 FMUL R128, R128, 0.5 ;  /* 0x3f0000008080b820 */ /* 0x000fe20000400000 */
[----:B------:R-:W-:Y:S01]  /*8a50*/  FMNMX R9, R159, R18, !PT ;  /* 0x000000129f097209 */ /* 0x000fe20007800000 */
[----:B--2---:R-:W-:Y:S01]  /*8a60*/  @!P4 FMUL R124, R124, R124 ;  /* 0x0000007c7c7cc220 */ /* 0x004fe20000400000 */
[----:B------:R-:W-:Y:S01]  /*8a70*/  FSETP.GEU.AND P4, PT, R21, -126, PT ;  /* 0xc2fc00001500780b */ /* 0x000fe20003f8e000 */
[----:B------:R-:W2:Y:S01]  /*8a80*/  MUFU.EX2 R23, R23 ;  /* 0x0000001700177308 */ /* 0x000ea20000000800 */
[----:B------:R-:W-:-:S03]  /*8a90*/  FMNMX R18, R162, R9, !PT ;  /* 0x00000009a2127209 */ /* 0x000fc60007800000 */
[----:B------:R-:W-:Y:S01]  /*8aa0*/  @!P5 FMUL R14, R14, 0.5 ;  /* 0x3f0000000e0ed820 */ /* 0x000fe20000400000 */
[----:B------:R-:W-:Y:S01]  /*8ab0*/  FMNMX R9, R163, R18, !PT ;  /* 0x00000012a3097209 */ /* 0x000fe20007800000 */
[----:B-1----:R-:W-:Y:S01]  /*8ac0*/  @!P6 FMUL R12, R12, R12 ;  /* 0x0000000c0c0ce220 */ /* 0x002fe20000400000 */
[----:B------:R-:W-:Y:S01]  /*8ad0*/  FSETP.GEU.AND P6, PT, R133, -126, PT ;  /* 0xc2fc00008500780b */ /* 0x000fe20003fce000 */
[----:B------:R-:W1:Y:S01]  /*8ae0*/  MUFU.EX2 R128, R128 ;  /* 0x0000008000807308 */ /* 0x000e620000000800 */
[--C-:B------:R-:W-:Y:S01]  /*8af0*/  FFMA R18, R148, UR60, -R20.reuse ;  /* 0x0000003c94127c23 */ /* 0x100fe20008000814 */
[----:B------:R-:W-:Y:S01]  /*8b00*/  FMNMX R22, R166, R9, !PT ;  /* 0x00000009a6167209 */ /* 0x000fe20007800000 */
[--C-:B------:R-:W-:Y:S01]  /*8b10*/  FFMA R148, R169, UR60, -R20.reuse ;  /* 0x0000003ca9947c23 */ /* 0x100fe20008000814 */
[----:B------:R-:W-:Y:S01]  /*8b20*/  @!P4 FMUL R21, R21, 0.5 ;  /* 0x3f0000001515c820 */ /* 0x000fe20000400000 */
[----:B------:R-:W-:Y:S01]  /*8b30*/  FFMA R169, R176, UR60, -R20 ;  /* 0x0000003cb0a97c23 */ /* 0x000fe20008000814 */
[----:B------:R-:W-:-:S02]  /*8b40*/  FMNMX R9, R167, R22, !PT ;  /* 0x00000016a7097209 */ /* 0x000fc40007800000 */
[----:B------:R-:W3:Y:S01]  /*8b50*/  MUFU.EX2 R14, R14 ;  /* 0x0000000e000e7308 */ /* 0x000ee20000000800 */
[----:B--2---:R-:W-:Y:S01]  /*8b60*/  @!P2 FMUL R23, R23, R23 ;  /* 0x000000171717a220 */ /* 0x004fe20000400000 */
[----:B------:R-:W-:Y:S02]  /*8b70*/  FSETP.GEU.AND P2, PT, R132, -126, PT ;  /* 0xc2fc00008400780b */ /* 0x000fe40003f4e000 */
[----:B------:R-:W-:Y:S01]  /*8b80*/  @!P6 FMUL R133, R133, 0.5 ;  /* 0x3f0000008585e820 */ /* 0x000fe20000400000 */
[----:B------:R-:W-:-:S03]  /*8b90*/  FMNMX R22, R170, R9, !PT ;  /* 0x00000009aa167209 */ /* 0x000fc60007800000 */
[----:B------:R-:W2:Y:S01]  /*8ba0*/  MUFU.EX2 R21, R21 ;  /* 0x0000001500157308 */ /* 0x000ea20000000800 */
[----:B-1----:R-:W-:Y:S01]  /*8bb0*/  @!P3 FMUL R128, R128, R128 ;  /* 0x000000808080b220 */ /* 0x002fe20000400000 */
[----:B------:R-:W-:Y:S02]  /*8bc0*/  FSETP.GEU.AND P3, PT, R137, -126, PT ;  /* 0xc2fc00008900780b */ /* 0x000fe40003f6e000 */
[----:B------:R-:W-:-:S03]  /*8bd0*/  FMNMX R9, R171, R22, !PT ;  /* 0x00000016ab097209 */ /* 0x000fc60007800000 */
[----:B------:R-:W-:Y:S01]  /*8be0*/  @!P2 FMUL R132, R132, 0.5 ;  /* 0x3f0000008484a820 */ /* 0x000fe20000400000 */
[----:B------:R-:W1:Y:S01]  /*8bf0*/  MUFU.EX2 R133, R133 ;  /* 0x0000008500857308 */ /* 0x000e620000000800 */
[----:B---3--:R-:W-:Y:S01]  /*8c00*/  @!P5 FMUL R14, R14, R14 ;  /* 0x0000000e0e0ed220 */ /* 0x008fe20000400000 */
[----:B------:R-:W-:Y:S02]  /*8c10*/  FSETP.GEU.AND P5, PT, R141, -126, PT ;  /* 0xc2fc00008d00780b */ /* 0x000fe40003fae000 */
[----:B------:R-:W-:-:S03]  /*8c20*/  FMNMX R22, R174, R9, !PT ;  /* 0x00000009ae167209 */ /* 0x000fc60007800000 */
[----:B------:R-:W-:Y:S01]  /*8c30*/  @!P3 FMUL R137, R137, 0.5 ;  /* 0x3f0000008989b820 */ /* 0x000fe20000400000 */
[----:B------:R-:W3:Y:S01]  /*8c40*/  MUFU.EX2 R132, R132 ;  /* 0x0000008400847308 */ /* 0x000ee20000000800 */
[----:B--2---:R-:W-:Y:S01]  /*8c50*/  @!P4 FMUL R21, R21, R21 ;  /* 0x000000151515c220 */ /* 0x004fe20000400000 */
[----:B------:R-:W-:Y:S02]  /*8c60*/  FSETP.GEU.AND P4, PT, R18, -126, PT ;  /* 0xc2fc00001200780b */ /* 0x000fe40003f8e000 */
[----:B------:R-:W-:-:S03]  /*8c70*/  FMNMX R9, R175, R22, !PT ;  /* 0x00000016af097209 */ /* 0x000fc60007800000 */
[----:B------:R-:W-:Y:S01]  /*8c80*/  @!P5 FMUL R141, R141, 0.5 ;  /* 0x3f0000008d8dd820 */ /* 0x000fe20000400000 */
        /* <DEDUP_REMOVED lines=8> */
[----:B------:R-:W-:Y:S01]  /*8d10*/  FMNMX R9, R179, R22, !PT ;  /* 0x00000016b3097209 */ /* 0x000fe20007800000 */
[--C-:B------:R-:W-:Y:S01]  /*8d20*/  FFMA R22, R157, UR60, -R20.reuse ;  /* 0x0000003c9d167c23 */ /* 0x100fe20008000814 */
[----:B------:R-:W-:Y:S01]  /*8d30*/  FFMA R157, R164, UR60, -R20 ;  /* 0x0000003ca49d7c23 */ /* 0x000fe20008000814 */
[----:B------:R-:W-:Y:S01]  /*8d40*/  @!P6 FMUL R145, R145, 0.5 ;  /* 0x3f0000009191e820 */ /* 0x000fe20000400000 */
[----:B------:R-:W3:Y:S01]  /*8d50*/  MUFU.EX2 R18, R18 ;  /* 0x0000001200127308 */ /* 0x000ee20000000800 */
[----:B--2---:R-:W-:Y:S01]  /*8d60*/  @!P3 FMUL R137, R137, R137 ;  /* 0x000000898989b220 */ /* 0x004fe20000400000 */
[----:B------:R-:W-:-:S02]  /*8d70*/  FSETP.GEU.AND P3, PT, R149, -126, PT ;  /* 0xc2fc00009500780b */ /* 0x000fc40003f6e000 */
[----:B------:R-:W-:-:S03]  /*8d80*/  FMNMX R140, R182, R9, !PT ;  /* 0x00000009b68c7209 */ /* 0x000fc60007800000 */
[----:B------:R-:W-:Y:S01]  /*8d90*/  @!P2 FMUL R136, R136, 0.5 ;  /* 0x3f0000008888a820 */ /* 0x000fe20000400000 */
[----:B------:R-:W2:Y:S01]  /*8da0*/  MUFU.EX2 R145, R145 ;  /* 0x0000009100917308 */ /* 0x000ea20000000800 */
[----:B-1----:R-:W-:Y:S01]  /*8db0*/  @!P5 FMUL R141, R141, R141 ;  /* 0x0000008d8d8dd220 */ /* 0x002fe20000400000 */
[----:B------:R-:W-:Y:S02]  /*8dc0*/  FSETP.GEU.AND P5, PT, R153, -126, PT ;  /* 0xc2fc00009900780b */ /* 0x000fe40003fae000 */
[----:B------:R-:W-:Y:S01]  /*8dd0*/  FMNMX R9, R183, R140, !PT ;  /* 0x0000008cb7097209 */ /* 0x000fe20007800000 */
[--C-:B------:R-:W-:Y:S01]  /*8de0*/  FFMA R140, R161, UR60, -R20.reuse ;  /* 0x0000003ca18c7c23 */ /* 0x100fe20008000814 */
[----:B------:R-:W-:Y:S01]  /*8df0*/  FFMA R161, R168, UR60, -R20 ;  /* 0x0000003ca8a17c23 */ /* 0x000fe20008000814 */
[----:B------:R-:W-:Y:S01]  /*8e00*/  @!P3 FMUL R149, R149, 0.5 ;  /* 0x3f0000009595b820 */ /* 0x000fe20000400000 */
[----:B------:R-:W1:Y:S01]  /*8e10*/  MUFU.EX2 R136, R136 ;  /* 0x0000008800887308 */ /* 0x000e620000000800 */
[----:B---3--:R-:W-:Y:S01]  /*8e20*/  @!P4 FMUL R18, R18, R18 ;  /* 0x000000121212c220 */ /* 0x008fe20000400000 */
[----:B------:R-:W-:Y:S01]  /*8e30*/  FSETP.GEU.AND P4, PT, R22, -126, PT ;  /* 0xc2fc00001600780b */ /* 0x000fe20003f8e000 */
[----:B------:R-:W3:Y:S04]  /*8e40*/  SHFL.BFLY PT, R152, R9, 0x1, 0x1f ;  /* 0x0c201f0009987f89 */ /* 0x000ee800000e0000 */
[----:B------:R-:W-:Y:S01]  /*8e50*/  @!P5 FMUL R153, R153, 0.5 ;  /* 0x3f0000009999d820 */ /* 0x000fe20000400000 */
[----:B------:R-:W4:Y:S01]  /*8e60*/  MUFU.EX2 R149, R149 ;  /* 0x0000009500957308 */ /* 0x000f220000000800 */
[----:B--2---:R-:W-:Y:S01]  /*8e70*/  @!P6 FMUL R145, R145, R145 ;  /* 0x000000919191e220 */ /* 0x004fe20000400000 */
[----:B------:R-:W-:-:S05]  /*8e80*/  FSETP.GEU.AND P6, PT, R140, -126, PT ;  /* 0xc2fc00008c00780b */ /* 0x000fca0003fce000 */
[----:B------:R-:W-:Y:S01]  /*8e90*/  @!P4 FMUL R22, R22, 0.5 ;  /* 0x3f0000001616c820 */ /* 0x000fe20000400000 */
[----:B------:R-:W2:Y:S01]  /*8ea0*/  MUFU.EX2 R153, R153 ;  /* 0x0000009900997308 */ /* 0x000ea20000000800 */
[----:B-1----:R-:W-:Y:S01]  /*8eb0*/  @!P2 FMUL R136, R136, R136 ;  /* 0x000000888888a220 */ /* 0x002fe20000400000 */
[----:B------:R-:W-:-:S05]  /*8ec0*/  FSETP.GEU.AND P2, PT, R157, -126, PT ;  /* 0xc2fc00009d00780b */ /* 0x000fca0003f4e000 */
[----:B------:R-:W-:Y:S01]  /*8ed0*/  @!P6 FMUL R140, R140, 0.5 ;  /* 0x3f0000008c8ce820 */ /* 0x000fe20000400000 */
[----:B------:R-:W1:Y:S01]  /*8ee0*/  MUFU.EX2 R22, R22 ;  /* 0x0000001600167308 */ /* 0x000e620000000800 */
[----:B----4-:R-:W-:Y:S01]  /*8ef0*/  @!P3 FMUL R149, R149, R149 ;  /* 0x000000959595b220 */ /* 0x010fe20000400000 */
[----:B------:R-:W-:Y:S02]  /*8f00*/  FSETP.GEU.AND P3, PT, R144, -126, PT ;  /* 0xc2fc00009000780b */ /* 0x000fe40003f6e000 */
[----:B---3--:R-:W-:Y:S01]  /*8f10*/  FMNMX R9, R9, R152, !PT ;  /* 0x0000009809097209 */ /* 0x008fe20007800000 */
[--C-:B------:R-:W-:Y:S01]  /*8f20*/  FFMA R152, R173, UR60, -R20.reuse ;  /* 0x0000003cad987c23 */ /* 0x100fe20008000814 */
[----:B------:R-:W-:Y:S01]  /*8f30*/  FFMA R173, R180, UR60, -R20 ;  /* 0x0000003cb4ad7c23 */ /* 0x000fe20008000814 */
[----:B------:R-:W-:Y:S01]  /*8f40*/  @!P2 FMUL R157, R157, 0.5 ;  /* 0x3f0000009d9da820 */ /* 0x000fe20000400000 */
[----:B------:R-:W3:Y:S01]  /*8f50*/  MUFU.EX2 R140, R140 ;  /* 0x0000008c008c7308 */ /* 0x000ee20000000800 */
[----:B--2---:R-:W-:Y:S01]  /*8f60*/  @!P5 FMUL R153, R153, R153 ;  /* 0x000000999999d220 */ /* 0x004fe20000400000 */
[----:B------:R-:W-:Y:S01]  /*8f70*/  FSETP.GEU.AND P5, PT, R148, -126, PT ;  /* 0xc2fc00009400780b */ /* 0x000fe20003fae000 */
[----:B------:R-:W2:Y:S04]  /*8f80*/  SHFL.BFLY PT, R156, R9, 0x2, 0x1f ;  /* 0x0c401f00099c7f89 */ /* 0x000ea800000e0000 */
[----:B------:R-:W-:Y:S01]  /*8f90*/  @!P3 FMUL R144, R144, 0.5 ;  /* 0x3f0000009090b820 */ /* 0x000fe20000400000 */
[----:B------:R-:W4:Y:S01]  /*8fa0*/  MUFU.EX2 R157, R157 ;  /* 0x0000009d009d7308 */ /* 0x000f220000000800 */
[----:B-1----:R-:W-:Y:S01]  /*8fb0*/  @!P4 FMUL R22, R22, R22 ;  /* 0x000000161616c220 */ /* 0x002fe20000400000 */
[----:B------:R-:W-:-:S05]  /*8fc0*/  FSETP.GEU.AND P4, PT, R161, -126, PT ;  /* 0xc2fc0000a100780b */ /* 0x000fca0003f8e000 */
[----:B------:R-:W-:Y:S01]  /*8fd0*/  @!P5 FMUL R148, R148, 0.5 ;  /* 0x3f0000009494d820 */ /* 0x000fe20000400000 */
[----:B------:R-:W1:Y:S01]  /*8fe0*/  MUFU.EX2 R144, R144 ;  /* 0x0000009000907308 */ /* 0x000e620000000800 */
[----:B---3--:R-:W-:Y:S01]  /*8ff0*/  @!P6 FMUL R140, R140, R140 ;  /* 0x0000008c8c8ce220 */ /* 0x008fe20000400000 */
[----:B------:R-:W-:-:S05]  /*9000*/  FSETP.GEU.AND P6, PT, R165, -126, PT ;  /* 0xc2fc0000a500780b */ /* 0x000fca0003fce000 */
[----:B------:R-:W-:Y:S01]  /*9010*/  @!P4 FMUL R161, R161, 0.5 ;  /* 0x3f000000a1a1c820 */ /* 0x000fe20000400000 */
[----:B------:R-:W3:Y:S01]  /*9020*/  MUFU.EX2 R148, R148 ;  /* 0x0000009400947308 */ /* 0x000ee20000000800 */
[----:B----4-:R-:W-:Y:S01]  /*9030*/  @!P2 FMUL R157, R157, R157 ;  /* 0x0000009d9d9da220 */ /* 0x010fe20000400000 */
[----:B------:R-:W-:Y:S02]  /*9040*/  FSETP.GEU.AND P2, PT, R152, -126, PT ;  /* 0xc2fc00009800780b */ /* 0x000fe40003f4e000 */
[----:B--2---:R-:W-:-:S03]  /*9050*/  FMNMX R9, R9, R156, !PT ;  /* 0x0000009c09097209 */ /* 0x004fc60007800000 */
[----:B------:R-:W-:Y:S01]  /*9060*/  @!P6 FMUL R165, R165, 0.5 ;  /* 0x3f000000a5a5e820 */ /* 0x000fe20000400000 */
[----:B------:R-:W2:Y:S01]  /*9070*/  MUFU.EX2 R161, R161 ;  /* 0x000000a100a17308 */ /* 0x000ea20000000800 */
        /* <DEDUP_REMOVED lines=8> */
[----:B--2---:R-:W-:Y:S01]  /*9100*/  @!P4 FMUL R161, R161, R161 ;  /* 0x000000a1a1a1c220 */ /* 0x004fe20000400000 */
[----:B------:R-:W-:-:S04]  /*9110*/  FSETP.NEU.AND P4, PT, R9, -INF , PT ;  /* 0xff8000000900780b */ /* 0x000fc80003f8d000 */
[----:B------:R-:W-:Y:S01]  /*9120*/  FSEL R180, R9, RZ, P4 ;  /* 0x000000ff09b47208 */ /* 0x000fe20002000000 */
[----:B------:R-:W-:Y:S01]  /*9130*/  @!P5 FMUL R177, R177, 0.5 ;  /* 0x3f000000b1b1d820 */ /* 0x000fe20000400000 */
[----:B------:R-:W2:Y:S01]  /*9140*/  MUFU.EX2 R169, R169 ;  /* 0x000000a900a97308 */ /* 0x000ea20000000800 */
[----:B-1----:R-:W-:Y:S01]  /*9150*/  @!P6 FMUL R165, R165, R165 ;  /* 0x000000a5a5a5e220 */ /* 0x002fe20000400000 */
[----:B------:R-:W-:Y:S01]  /*9160*/  FSETP.GEU.AND P6, PT, R181, -126, PT ;  /* 0xc2fc0000b500780b */ /* 0x000fe20003fce000 */
[----:B------:R-:W-:Y:S01]  /*9170*/  FMUL R176, R180, UR60 ;  /* 0x0000003cb4b07c20 */ /* 0x000fe20008400000 */
[----:B------:R-:W-:-:S03]  /*9180*/  FSETP.GEU.AND P4, PT, R173, -126, PT ;  /* 0xc2fc0000ad00780b */ /* 0x000fc60003f8e000 */
[--C-:B------:R-:W-:Y:S01]  /*9190*/  FFMA R121, R16, UR60, -R176.reuse ;  /* 0x0000003c10797c23 */ /* 0x100fe200080008b0 */
[----:B------:R-:W1:Y:S01]  /*91a0*/  MUFU.EX2 R20, R177 ;  /* 0x000000b100147308 */ /* 0x000e620000000800 */
[--C-:B------:R-:W-:Y:S01]  /*91b0*/  FFMA R156, R123, UR60, -R176.reuse ;  /* 0x0000003c7b9c7c23 */ /* 0x100fe200080008b0 */
[--C-:B------:R-:W-:Y:S01]  /*91c0*/  FFMA R123, R126, UR60, -R176.reuse ;  /* 0x0000003c7e7b7c23 */ /* 0x100fe200080008b0 */
[----:B---3--:R-:W-:Y:S01]  /*91d0*/  @!P2 FMUL R152, R152, R152 ;  /* 0x000000989898a220 */ /* 0x008fe20000400000 */
[----:B------:R-:W-:Y:S01]  /*91e0*/  FSETP.GEU.AND P2, PT, R121, -126, PT ;  /* 0xc2fc00007900780b */ /* 0x000fe20003f4e000 */
[--C-:B------:R-:W-:Y:S01]  /*91f0*/  FFMA R125, R130, UR60, -R176.reuse ;  /* 0x0000003c827d7c23 */ /* 0x100fe200080008b0 */
[--C-:B------:R-:W-:Y:S01]  /*9200*/  FFMA R127, R127, UR60, -R176.reuse ;  /* 0x0000003c7f7f7c23 */ /* 0x100fe200080008b0 */
[----:B------:R-:W-:Y:S01]  /*9210*/  @!P6 FMUL R181, R181, 0.5 ;  /* 0x3f000000b5b5e820 */ /* 0x000fe20000400000 */
[--C-:B------:R-:W-:Y:S01]  /*9220*/  FFMA R131, R131, UR60, -R176.reuse ;  /* 0x0000003c83837c23 */ /* 0x100fe200080008b0 */
[----:B--2---:R-:W-:Y:S01]  /*9230*/  @!P3 FMUL R169, R169, R169 ;  /* 0x000000a9a9a9b220 */ /* 0x004fe20000400000 */
[----:B------:R-:W-:Y:S01]  /*9240*/  FSETP.GEU.AND P3, PT, R156, -126, PT ;  /* 0xc2fc00009c00780b */ /* 0x000fe20003f6e000 */
[----:B------:R2:W3:Y:S01]  /*9250*/  MUFU.EX2 R16, R181 ;  /* 0x000000b500107308 */ /* 0x0004e20000000800 */
[----:B------:R-:W-:Y:S01]  /*9260*/  @!P4 FMUL R173, R173, 0.5 ;  /* 0x3f000000adadc820 */ /* 0x000fe20000400000 */
[--C-:B------:R-:W-:Y:S01]  /*9270*/  FFMA R135, R135, UR60, -R176.reuse ;  /* 0x0000003c87877c23 */ /* 0x100fe200080008b0 */
[--C-:B------:R-:W-:Y:S01]  /*9280*/  FFMA R126, R134, UR60, -R176.reuse ;  /* 0x0000003c867e7c23 */ /* 0x100fe200080008b0 */
[--C-:B------:R-:W-:Y:S01]  /*9290*/  FFMA R139, R139, UR60, -R176.reuse ;  /* 0x0000003c8b8b7c23 */ /* 0x100fe200080008b0 */
[--C-:B------:R-:W-:Y:S01]  /*92a0*/  FFMA R129, R138, UR60, -R176.reuse ;  /* 0x0000003c8a817c23 */ /* 0x100fe200080008b0 */
[----:B-1----:R-:W-:Y:S01]  /*92b0*/  @!P5 FMUL R20, R20, R20 ;  /* 0x000000141414d220 */ /* 0x002fe20000400000 */
[----:B------:R-:W-:Y:S01]  /*92c0*/  FSETP.GEU.AND P5, PT, R123, -126, PT ;  /* 0xc2fc00007b00780b */ /* 0x000fe20003fae000 */
[----:B------:R-:W-:Y:S01]  /*92d0*/  @!P2 FMUL R121, R121, 0.5 ;  /* 0x3f0000007979a820 */ /* 0x000fe20000400000 */
[----:B------:R-:W1:Y:S01]  /*92e0*/  MUFU.EX2 R173, R173 ;  /* 0x000000ad00ad7308 */ /* 0x000e620000000800 */
[--C-:B------:R-:W-:Y:S01]  /*92f0*/  FFMA R143, R143, UR60, -R176.reuse ;  /* 0x0000003c8f8f7c23 */ /* 0x100fe200080008b0 */
[--C-:B------:R-:W-:Y:S01]  /*9300*/  FFMA R138, R150, UR60, -R176.reuse ;  /* 0x0000003c968a7c23 */ /* 0x100fe200080008b0 */
[----:B------:R-:W-:Y:S01]  /*9310*/  @!P3 FMUL R156, R156, 0.5 ;  /* 0x3f0000009c9cb820 */ /* 0x000fe20000400000 */
[--C-:B------:R-:W-:Y:S01]  /*9320*/  FFMA R147, R147, UR60, -R176.reuse ;  /* 0x0000003c93937c23 */ /* 0x100fe200080008b0 */
[--C-:B------:R-:W-:Y:S01]  /*9330*/  FFMA R150, R170, UR60, -R176.reuse ;  /* 0x0000003caa967c23 */ /* 0x100fe200080008b0 */
[--C-:B------:R-:W-:Y:S01]  /*9340*/  FFMA R174, R174, UR60, -R176.reuse ;  /* 0x0000003caeae7c23 */ /* 0x100fe200080008b0 */
[----:B--2---:R-:W-:Y:S01]  /*9350*/  FADD R181, -R180, R11 ;  /* 0x0000000bb4b57221 */ /* 0x004fe20000000100 */
[----:B---3--:R-:W-:Y:S01]  /*9360*/  @!P6 FMUL R16, R16, R16 ;  /* 0x000000101010e220 */ /* 0x008fe20000400000 */
[----:B------:R-:W2:Y:S01]  /*9370*/  MUFU.EX2 R121, R121 ;  /* 0x0000007900797308 */ /* 0x000ea20000000800 */
[----:B------:R-:W-:Y:S01]  /*9380*/  FSETP.GEU.AND P6, PT, R125, -126, PT ;  /* 0xc2fc00007d00780b */ /* 0x000fe20003fce000 */
[----:B------:R-:W-:Y:S01]  /*9390*/  @!P5 FMUL R123, R123, 0.5 ;  /* 0x3f0000007b7bd820 */ /* 0x000fe20000400000 */
[--C-:B------:R-:W-:Y:S01]  /*93a0*/  FFMA R179, R179, UR60, -R176.reuse ;  /* 0x0000003cb3b37c23 */ /* 0x100fe200080008b0 */
[----:B------:R-:W-:Y:S01]  /*93b0*/  FADD R11, R120, R145 ;  /* 0x00000091780b7221 */ /* 0x000fe20000000000 */
[--C-:B------:R-:W-:Y:S01]  /*93c0*/  FFMA R180, R175, UR60, -R176.reuse ;  /* 0x0000003cafb47c23 */ /* 0x100fe200080008b0 */
[--C-:B------:R-:W-:Y:S01]  /*93d0*/  FFMA R182, R182, UR60, -R176.reuse ;  /* 0x0000003cb6b67c23 */ /* 0x100fe200080008b0 */
[----:B------:R-:W-:Y:S01]  /*93e0*/  FFMA R183, R183, UR60, -R176 ;  /* 0x0000003cb7b77c23 */ /* 0x000fe200080008b0 */
[----:B------:R-:W3:Y:S01]  /*93f0*/  MUFU.EX2 R123, R123 ;  /* 0x0000007b007b7308 */ /* 0x000ee20000000800 */
[----:B-1----:R-:W-:Y:S01]  /*9400*/  @!P4 FMUL R173, R173, R173 ;  /* 0x000000adadadc220 */ /* 0x002fe20000400000 */
[----:B------:R-:W-:Y:S01]  /*9410*/  FSETP.GEU.AND P4, PT, R127, -126, PT ;  /* 0xc2fc00007f00780b */ /* 0x000fe20003f8e000 */
[----:B------:R-:W-:Y:S01]  /*9420*/  FADD R170, R132, R169 ;  /* 0x000000a984aa7221 */ /* 0x000fe20000000000 */
[----:B------:R-:W-:Y:S01]  /*9430*/  FMUL R181, R181, UR60 ;  /* 0x0000003cb5b57c20 */ /* 0x000fe20008400000 */
[----:B------:R-:W-:Y:S01]  /*9440*/  F2FP.F16.F32.PACK_AB R120, R13, R120 ;  /* 0x000000780d78723e */ /* 0x000fe200000000ff */
[----:B------:R-:W-:Y:S01]  /*9450*/  @!P6 FMUL R125, R125, 0.5 ;  /* 0x3f0000007d7de820 */ /* 0x000fe20000400000 */
[----:B------:R-:W-:Y:S01]  /*9460*/  F2FP.F16.F32.PACK_AB R132, R137, R132 ;  /* 0x000000848984723e */ /* 0x000fe200000000ff */
        /* <DEDUP_REMOVED lines=12> */
[----:B------:R1:W4:Y:S01]  /*9530*/  MUFU.EX2 R134, R131 ;  /* 0x0000008300867308 */ /* 0x0003220000000800 */
[----:B--2---:R-:W-:Y:S01]  /*9540*/  @!P6 FMUL R125, R125, R125 ;  /* 0x0000007d7d7de220 */ /* 0x004fe20000400000 */
[----:B------:R-:W-:-:S05]  /*9550*/  FSETP.GEU.AND P6, PT, R139, -126, PT ;  /* 0xc2fc00008b00780b */ /* 0x000fca0003fce000 */
[----:B------:R-:W-:Y:S01]  /*9560*/  @!P3 FMUL R126, R126, 0.5 ;  /* 0x3f0000007e7eb820 */ /* 0x000fe20000400000 */
[----:B------:R2:W5:Y:S01]  /*9570*/  MUFU.EX2 R160, R135 ;  /* 0x0000008700a07308 */ /* 0x0005620000000800 */
[----:B---3--:R-:W-:Y:S01]  /*9580*/  @!P4 FMUL R130, R130, R130 ;  /* 0x000000828282c220 */ /* 0x008fe20000400000 */
[--C-:B-1----:R-:W-:Y:S01]  /*9590*/  FFMA R131, R142, UR60, -R176.reuse ;  /* 0x0000003c8e837c23 */ /* 0x102fe200080008b0 */
[----:B------:R-:W-:Y:S01]  /*95a0*/  FSETP.GEU.AND P4, PT, R129, -126, PT ;  /* 0xc2fc00008100780b */ /* 0x000fe20003f8e000 */
[--C-:B------:R-:W-:Y:S01]  /*95b0*/  FFMA R142, R154, UR60, -R176.reuse ;  /* 0x0000003c9a8e7c23 */ /* 0x100fe200080008b0 */
[--C-:B------:R-:W-:Y:S01]  /*95c0*/  FFMA R154, R162, UR60, -R176.reuse ;  /* 0x0000003ca29a7c23 */ /* 0x100fe200080008b0 */
[----:B------:R-:W-:Y:S01]  /*95d0*/  FADD R162, R128, R161 ;  /* 0x000000a180a27221 */ /* 0x000fe20000000000 */
[----:B------:R-:W-:Y:S01]  /*95e0*/  @!P6 FMUL R139, R139, 0.5 ;  /* 0x3f0000008b8be820 */ /* 0x000fe20000400000 */
[----:B------:R1:W3:Y:S01]  /*95f0*/  MUFU.EX2 R127, R126 ;  /* 0x0000007e007f7308 */ /* 0x0002e20000000800 */
[--C-:B--2---:R-:W-:Y:S01]  /*9600*/  FFMA R135, R146, UR60, -R176.reuse ;  /* 0x0000003c92877c23 */ /* 0x104fe200080008b0 */
[----:B----4-:R-:W-:Y:S01]  /*9610*/  @!P2 FMUL R134, R134, R134 ;  /* 0x000000868686a220 */ /* 0x010fe20000400000 */
[----:B------:R-:W-:Y:S01]  /*9620*/  FSETP.GEU.AND P2, PT, R131, -126, PT ;  /* 0xc2fc00008300780b */ /* 0x000fe20003f4e000 */
[--C-:B------:R-:W-:Y:S01]  /*9630*/  FFMA R146, R158, UR60, -R176.reuse ;  /* 0x0000003c9e927c23 */ /* 0x100fe200080008b0 */
[----:B------:R-:W-:Y:S01]  /*9640*/  FFMA R158, R166, UR60, -R176 ;  /* 0x0000003ca69e7c23 */ /* 0x000fe200080008b0 */
[C---:B------:R-:W-:Y:S01]  /*9650*/  FADD R166, R21.reuse, R148 ;  /* 0x0000009415a67221 */ /* 0x040fe20000000000 */
[----:B------:R-:W-:Y:S01]  /*9660*/  F2FP.F16.F32.PACK_AB R128, R21, R128 ;  /* 0x000000801580723e */ /* 0x000fe200000000ff */
[----:B------:R2:W4:Y:S01]  /*9670*/  MUFU.EX2 R164, R139 ;  /* 0x0000008b00a47308 */ /* 0x0005220000000800 */
[----:B-----5:R-:W-:Y:S01]  /*9680*/  @!P5 FMUL R160, R160, R160 ;  /* 0x000000a0a0a0d220 */ /* 0x020fe20000400000 */
[----:B------:R-:W-:Y:S01]  /*9690*/  FSETP.GEU.AND P5, PT, R135, -126, PT ;  /* 0xc2fc00008700780b */ /* 0x000fe20003fae000 */
[----:B------:R-:W-:Y:S01]  /*96a0*/  @!P4 FMUL R129, R129, 0.5 ;  /* 0x3f0000008181c820 */ /* 0x000fe20000400000 */
[----:B-1----:R-:W-:Y:S01]  /*96b0*/  FADD R126, -R15, R10 ;  /* 0x0000000a0f7e7221 */ /* 0x002fe20000000100 */
[----:B------:R-:W-:Y:S01]  /*96c0*/  FADD R15, R124, R153 ;  /* 0x000000997c0f7221 */ /* 0x000fe20000000000 */
[----:B------:R-:W-:-:S02]  /*96d0*/  F2FP.F16.F32.PACK_AB R124, R19, R124 ;  /* 0x0000007c137c723e */ /* 0x000fc400000000ff */
[----:B------:R-:W-:Y:S01]  /*96e0*/  @!P2 FMUL R131, R131, 0.5 ;  /* 0x3f0000008383a820 */ /* 0x000fe20000400000 */
[----:B---3--:R-:W-:Y:S01]  /*96f0*/  @!P3 FMUL R127, R127, R127 ;  /* 0x0000007f7f7fb220 */ /* 0x008fe20000400000 */
[----:B------:R-:W-:Y:S01]  /*9700*/  FSETP.GEU.AND P3, PT, R143, -126, PT ;  /* 0xc2fc00008f00780b */ /* 0x000fe20003f6e000 */
[----:B------:R-:W1:Y:S01]  /*9710*/  MUFU.EX2 R129, R129 ;  /* 0x0000008100817308 */ /* 0x000e620000000800 */
[--C-:B--2---:R-:W-:Y:S01]  /*9720*/  FFMA R139, R151, UR60, -R176.reuse ;  /* 0x0000003c978b7c23 */ /* 0x104fe200080008b0 */
[----:B------:R-:W-:Y:S01]  /*9730*/  FFMA R151, R163, UR60, -R176 ;  /* 0x0000003ca3977c23 */ /* 0x000fe200080008b0 */
[----:B------:R-:W-:Y:S01]  /*9740*/  FADD R163, R19, R140 ;  /* 0x0000008c13a37221 */ /* 0x000fe20000000000 */
[----:B------:R-:W-:Y:S01]  /*9750*/  @!P5 FMUL R135, R135, 0.5 ;  /* 0x3f0000008787d820 */ /* 0x000fe20000400000 */
[----:B------:R-:W-:Y:S01]  /*9760*/  FMUL R126, R126, UR60 ;  /* 0x0000003c7e7e7c20 */ /* 0x000fe20008400000 */
[----:B----4-:R-:W-:Y:S01]  /*9770*/  @!P6 FMUL R164, R164, R164 ;  /* 0x000000a4a4a4e220 */ /* 0x010fe20000400000 */
[----:B------:R-:W-:Y:S01]  /*9780*/  FSETP.GEU.AND P6, PT, R138, -126, PT ;  /* 0xc2fc00008a00780b */ /* 0x000fe20003fce000 */
[----:B------:R-:W2:Y:S01]  /*9790*/  MUFU.EX2 R131, R131 ;  /* 0x0000008300837308 */ /* 0x000ea20000000800 */
[----:B------:R-:W-:-:S03]  /*97a0*/  F2FP.F16.F32.PACK_AB R140, R140, R153 ;  /* 0x000000998c8c723e */ /* 0x000fc600000000ff */
[----:B------:R-:W-:-:S04]  /*97b0*/  @!P3 FMUL R143, R143, 0.5 ;  /* 0x3f0000008f8fb820 */ /* 0x000fc80000400000 */
[----:B------:R3:W4:Y:S01]  /*97c0*/  MUFU.EX2 R168, R143 ;  /* 0x0000008f00a87308 */ /* 0x0007220000000800 */
[----:B-1----:R-:W-:Y:S01]  /*97d0*/  @!P4 FMUL R129, R129, R129 ;  /* 0x000000818181c220 */ /* 0x002fe20000400000 */
[----:B------:R-:W-:Y:S02]  /*97e0*/  FSETP.GEU.AND P4, PT, R147, -126, PT ;  /* 0xc2fc00009300780b */ /* 0x000fe40003f8e000 */
[----:B------:R-:W-:-:S04]  /*97f0*/  @!P6 FMUL R138, R138, 0.5 ;  /* 0x3f0000008a8ae820 */ /* 0x000fc80000400000 */
[----:B------:R-:W1:Y:S01]  /*9800*/  MUFU.EX2 R135, R135 ;  /* 0x0000008700877308 */ /* 0x000e620000000800 */
[--C-:B---3--:R-:W-:Y:S01]  /*9810*/  FFMA R143, R155, UR60, -R176.reuse ;  /* 0x0000003c9b8f7c23 */ /* 0x108fe200080008b0 */
[----:B--2---:R-:W-:Y:S01]  /*9820*/  @!P2 FMUL R131, R131, R131 ;  /* 0x000000838383a220 */ /* 0x004fe20000400000 */
[----:B------:R-:W-:Y:S01]  /*9830*/  FSETP.GEU.AND P2, PT, R139, -126, PT ;  /* 0xc2fc00008b00780b */ /* 0x000fe20003f4e000 */
[--C-:B------:R-:W-:Y:S01]  /*9840*/  FFMA R155, R167, UR60, -R176.reuse ;  /* 0x0000003ca79b7c23 */ /* 0x100fe200080008b0 */
[----:B------:R-:W-:Y:S02]  /*9850*/  FFMA R167, R178, UR60, -R176 ;  /* 0x0000003cb2a77c23 */ /* 0x000fe400080008b0 */
[----:B------:R-:W-:Y:S01]  /*9860*/  @!P4 FMUL R147, R147, 0.5 ;  /* 0x3f0000009393c820 */ /* 0x000fe20000400000 */
[----:B------:R-:W2:Y:S01]  /*9870*/  MUFU.EX2 R138, R138 ;  /* 0x0000008a008a7308 */ /* 0x000ea20000000800 */
[----:B----4-:R-:W-:Y:S01]  /*9880*/  @!P3 FMUL R168, R168, R168 ;  /* 0x000000a8a8a8b220 */ /* 0x010fe20000400000 */
[----:B------:R-:W-:-:S06]  /*9890*/  FSETP.GEU.AND P3, PT, R142, -126, PT ;  /* 0xc2fc00008e00780b */ /* 0x000fcc0003f6e000 */
[----:B------:R3:W4:Y:S01]  /*98a0*/  MUFU.EX2 R172, R147 ;  /* 0x0000009300ac7308 */ /* 0x0007220000000800 */
[----:B-1----:R-:W-:Y:S01]  /*98b0*/  @!P5 FMUL R135, R135, R135 ;  /* 0x000000878787d220 */ /* 0x002fe20000400000 */
[----:B------:R-:W-:Y:S01]  /*98c0*/  FSETP.GEU.AND P5, PT, R143, -126, PT ;  /* 0xc2fc00008f00780b */ /* 0x000fe20003fae000 */
[----:B------:R-:W-:-:S04]  /*98d0*/  @!P2 FMUL R139, R139, 0.5 ;  /* 0x3f0000008b8ba820 */ /* 0x000fc80000400000 */
[----:B------:R-:W-:Y:S01]  /*98e0*/  @!P3 FMUL R142, R142, 0.5 ;  /* 0x3f0000008e8eb820 */ /* 0x000fe20000400000 */
[--C-:B---3--:R-:W-:Y:S01]  /*98f0*/  FFMA R147, R159, UR60, -R176.reuse ;  /* 0x0000003c9f937c23 */ /* 0x108fe200080008b0 */
[----:B--2---:R-:W-:Y:S01]  /*9900*/  @!P6 FMUL R138, R138, R138 ;  /* 0x0000008a8a8ae220 */ /* 0x004fe20000400000 */
        /* <DEDUP_REMOVED lines=11> */
[----:B------:R-:W-:Y:S01]  /*99c0*/  FADD R15, R122, R149 ;  /* 0x000000957a0f7221 */ /* 0x000fe20000000000 */
[----:B------:R-:W-:Y:S01]  /*99d0*/  FADD R166, R14, R165 ;  /* 0x000000a50ea67221 */ /* 0x000fe20000000000 */
[----:B------:R-:W-:Y:S01]  /*99e0*/  FADD R170, R18, R173 ;  /* 0x000000ad12aa7221 */ /* 0x000fe20000000000 */
[----:B------:R-:W-:Y:S01]  /*99f0*/  FADD R171, R171, R176 ;  /* 0x000000b0abab7221 */ /* 0x000fe20000000000 */
[----:B------:R-:W-:Y:S01]  /*9a00*/  SHF.L.U32 R13, R6, 0x1f, RZ ;  /* 0x0000001f060d7819 */ /* 0x000fe200000006ff */
[----:B------:R-:W3:Y:S01]  /*9a10*/  MUFU.EX2 R143, R143 ;  /* 0x0000008f008f7308 */ /* 0x000ee20000000800 */
[----:B------:R-:W-:Y:S01]  /*9a20*/  @!P6 FMUL R147, R147, 0.5 ;  /* 0x3f0000009393e820 */ /* 0x000fe20000400000 */
[----:B-1----:R-:W-:Y:S01]  /*9a30*/  @!P2 FMUL R139, R139, R139 ;  /* 0x0000008b8b8ba220 */ /* 0x002fe20000400000 */
[----:B------:R-:W-:Y:S01]  /*9a40*/  FSETP.GEU.AND P2, PT, R154, -126, PT ;  /* 0xc2fc00009a00780b */ /* 0x000fe20003f4e000 */
[----:B------:R-:W-:Y:S01]  /*9a50*/  @!P4 FMUL R146, R146, 0.5 ;  /* 0x3f0000009292c820 */ /* 0x000fe20000400000 */
[----:B------:R-:W-:-:S02]  /*9a60*/  F2FP.F16.F32.PACK_AB R136, R136, R145 ;  /* 0x000000918888723e */ /* 0x000fc400000000ff */
[----:B------:R-:W-:Y:S01]  /*9a70*/  F2FP.F16.F32.PACK_AB R122, R17, R122 ;  /* 0x0000007a117a723e */ /* 0x000fe200000000ff */
[----:B------:R-:W1:Y:S01]  /*9a80*/  MUFU.EX2 R147, R147 ;  /* 0x0000009300937308 */ /* 0x000e620000000800 */
[----:B--2---:R-:W-:Y:S01]  /*9a90*/  @!P3 FMUL R142, R142, R142 ;  /* 0x0000008e8e8eb220 */ /* 0x004fe20000400000 */
[----:B------:R-:W-:-:S06]  /*9aa0*/  FSETP.GEU.AND P3, PT, R151, -126, PT ;  /* 0xc2fc00009700780b */ /* 0x000fcc0003f6e000 */
[----:B------:R-:W-:Y:S01]  /*9ab0*/  @!P2 FMUL R154, R154, 0.5 ;  /* 0x3f0000009a9aa820 */ /* 0x000fe20000400000 */
[----:B---3--:R-:W-:Y:S01]  /*9ac0*/  @!P5 FMUL R143, R143, R143 ;  /* 0x0000008f8f8fd220 */ /* 0x008fe20000400000 */
[----:B------:R-:W-:Y:S01]  /*9ad0*/  FSETP.GEU.AND P5, PT, R158, -126, PT ;  /* 0xc2fc00009e00780b */ /* 0x000fe20003fae000 */
[----:B------:R-:W2:Y:S04]  /*9ae0*/  MUFU.EX2 R146, R146 ;  /* 0x0000009200927308 */ /* 0x000ea80000000800 */
        /* <DEDUP_REMOVED lines=37> */
[----:B------:R-:W-:Y:S01]  /*9d40*/  F2FP.F16.F32.PACK_AB R137, R143, R142 ;  /* 0x0000008e8f89723e */ /* 0x000fe200000000ff */
[----:B------:R-:W-:Y:S01]  /*9d50*/  FADD R185, R164, R159 ;  /* 0x0000009fa4b97221 */ /* 0x000fe20000000000 */
[----:B------:R-:W-:Y:S01]  /*9d60*/  F2FP.F16.F32.PACK_AB R145, R159, R150 ;  /* 0x000000969f91723e */ /* 0x000fe200000000ff */
[----:B------:R-:W-:Y:S01]  /*9d70*/  FADD R178, R163, R174 ;  /* 0x000000aea3b27221 */ /* 0x000fe20000000000 */
[----:B------:R-:W1:Y:S01]  /*9d80*/  MUFU.EX2 R11, R179 ;  /* 0x000000b3000b7308 */ /* 0x000e620000000800 */
[----:B----4-:R-:W-:Y:S01]  /*9d90*/  @!P3 FMUL R10, R10, R10 ;  /* 0x0000000a0a0ab220 */ /* 0x010fe20000400000 */
[----:B------:R-:W-:Y:S01]  /*9da0*/  FSETP.GEU.AND P3, PT, R182, -126, PT ;  /* 0xc2fc0000b600780b */ /* 0x000fe20003f6e000 */
[----:B------:R-:W-:Y:S01]  /*9db0*/  FADD R163, R12, R157 ;  /* 0x0000009d0ca37221 */ /* 0x000fe20000000000 */
[----:B------:R-:W-:Y:S01]  /*9dc0*/  FADD R174, R15, R166 ;  /* 0x000000a60fae7221 */ /* 0x000fe20000000000 */
[----:B------:R-:W-:Y:S01]  /*9dd0*/  FADD R166, R23, R144 ;  /* 0x0000009017a67221 */ /* 0x000fe20000000000 */
[----:B---3--:R-:W-:Y:S01]  /*9de0*/  FADD R167, R141, R16 ;  /* 0x000000108da77221 */ /* 0x008fe20000000000 */
[----:B------:R-:W-:Y:S01]  /*9df0*/  FADD R177, R163, R170 ;  /* 0x000000aaa3b17221 */ /* 0x000fe20000000000 */
[----:B------:R-:W-:Y:S01]  /*9e00*/  FADD R163, R17, R22 ;  /* 0x0000001611a37221 */ /* 0x000fe20000000000 */
[----:B-----5:R-:W-:Y:S01]  /*9e10*/  @!P5 FMUL R162, R162, R162 ;  /* 0x000000a2a2a2d220 */ /* 0x020fe20000400000 */
[----:B------:R-:W-:Y:S01]  /*9e20*/  FSETP.GEU.AND P5, PT, R183, -126, PT ;  /* 0xc2fc0000b700780b */ /* 0x000fe20003fae000 */
[----:B------:R-:W-:Y:S01]  /*9e30*/  FADD R170, R133, R152 ;  /* 0x0000009885aa7221 */ /* 0x000fe20000000000 */
[----:B------:R-:W-:Y:S01]  /*9e40*/  @!P2 FMUL R180, R180, 0.5 ;  /* 0x3f000000b4b4a820 */ /* 0x000fe20000400000 */
[----:B------:R-:W-:Y:S01]  /*9e50*/  FADD R167, R166, R167 ;  /* 0x000000a7a6a77221 */ /* 0x000fe20000000000 */
[----:B------:R-:W-:Y:S01]  /*9e60*/  FADD R187, R135, R162 ;  /* 0x000000a287bb7221 */ /* 0x000fe20000000000 */
[----:B------:R-:W-:Y:S01]  /*9e70*/  @!P3 FMUL R182, R182, 0.5 ;  /* 0x3f000000b6b6b820 */ /* 0x000fe20000400000 */
[----:B------:R-:W-:Y:S01]  /*9e80*/  FADD R170, R163, R170 ;  /* 0x000000aaa3aa7221 */ /* 0x000fe20000000000 */
[----:B-1----:R-:W-:Y:S01]  /*9e90*/  @!P6 FMUL R11, R11, R11 ;  /* 0x0000000b0b0be220 */ /* 0x002fe20000400000 */
[----:B------:R1:W2:Y:S01]  /*9ea0*/  MUFU.EX2 R15, R180 ;  /* 0x000000b4000f7308 */ /* 0x0002a20000000800 */
[----:B------:R-:W-:Y:S01]  /*9eb0*/  FSETP.GEU.AND P6, PT, R126, -126, PT ;  /* 0xc2fc00007e00780b */ /* 0x000fe20003fce000 */
[----:B------:R-:W-:Y:S01]  /*9ec0*/  FADD R179, R121, R142 ;  /* 0x0000008e79b37221 */ /* 0x000fe20000000000 */
[----:B------:R-:W-:Y:S01]  /*9ed0*/  FADD R189, R184, R187 ;  /* 0x000000bbb8bd7221 */ /* 0x000fe20000000000 */
[----:B------:R-:W-:Y:S01]  /*9ee0*/  @!P4 FMUL R181, R181, 0.5 ;  /* 0x3f000000b5b5c820 */ /* 0x000fe20000400000 */
[----:B------:R-:W-:Y:S01]  /*9ef0*/  @!P5 FMUL R183, R183, 0.5 ;  /* 0x3f000000b7b7d820 */ /* 0x000fe20000400000 */
[----:B------:R-:W-:Y:S01]  /*9f00*/  FADD R186, R179, R186 ;  /* 0x000000bab3ba7221 */ /* 0x000fe20000000000 */
[----:B------:R-:W-:Y:S01]  /*9f10*/  FADD R179, R123, R146 ;  /* 0x000000927bb37221 */ /* 0x000fe20000000000 */
[----:B------:R3:W4:Y:S01]  /*9f20*/  MUFU.EX2 R163, R182 ;  /* 0x000000b600a37308 */ /* 0x0007220000000800 */
[----:B-1----:R-:W-:Y:S01]  /*9f30*/  FADD R180, R156, R143 ;  /* 0x0000008f9cb47221 */ /* 0x002fe20000000000 */
[----:B------:R-:W-:Y:S01]  /*9f40*/  FADD R175, R175, R178 ;  /* 0x000000b2afaf7221 */ /* 0x000fe20000000000 */
[----:B------:R-:W-:Y:S01]  /*9f50*/  FADD R174, R174, R177 ;  /* 0x000000b1aeae7221 */ /* 0x000fe20000000000 */
[----:B------:R-:W-:Y:S01]  /*9f60*/  FADD R170, R170, R167 ;  /* 0x000000a7aaaa7221 */ /* 0x000fe20000000000 */
[----:B------:R-:W-:Y:S01]  /*9f70*/  FADD R187, R180, R185 ;  /* 0x000000b9b4bb7221 */ /* 0x000fe20000000000 */
[----:B------:R-:W-:Y:S01]  /*9f80*/  @!P6 FMUL R126, R126, 0.5 ;  /* 0x3f0000007e7ee820 */ /* 0x000fe20000400000 */
[----:B------:R-:W-:Y:S01]  /*9f90*/  FADD R180, R134, R151 ;  /* 0x0000009786b47221 */ /* 0x000fe20000000000 */
[----:B------:R1:W5:Y:S01]  /*9fa0*/  MUFU.EX2 R166, R183 ;  /* 0x000000b700a67308 */ /* 0x0003620000000800 */
[----:B------:R-:W-:Y:S01]  /*9fb0*/  FADD R185, R172, R11 ;  /* 0x0000000bacb97221 */ /* 0x000fe20000000000 */
[----:B---3--:R-:W-:Y:S01]  /*9fc0*/  FADD R182, R131, R10 ;  /* 0x0000000a83b67221 */ /* 0x008fe20000000000 */
[----:B--2---:R-:W-:Y:S01]  /*9fd0*/  @!P2 FMUL R15, R15, R15 ;  /* 0x0000000f0f0fa220 */ /* 0x004fe20000400000 */
[----:B------:R-:W-:Y:S01]  /*9fe0*/  FADD R186, R186, R189 ;  /* 0x000000bdbaba7221 */ /* 0x000fe20000000000 */
[----:B------:R-:W-:Y:S01]  /*9ff0*/  FADD R190, R180, R185 ;  /* 0x000000b9b4be7221 */ /* 0x000fe20000000000 */
[----:B------:R-:W-:Y:S01]  /*a000*/  FADD R188, R179, R182 ;  /* 0x000000b6b3bc7221 */ /* 0x000fe20000000000 */
[----:B------:R-:W-:Y:S01]  /*a010*/  FADD R180, R127, R158 ;  /* 0x0000009e7fb47221 */ /* 0x000fe20000000000 */
[----:B------:R-:W2:Y:S01]  /*a020*/  MUFU.EX2 R126, R126 ;  /* 0x0000007e007e7308 */ /* 0x000ea20000000800 */
[----:B----4-:R-:W-:Y:S01]  /*a030*/  @!P3 FMUL R163, R163, R163 ;  /* 0x000000a3a3a3b220 */ /* 0x010fe20000400000 */
[----:B------:R-:W-:Y:S01]  /*a040*/  FADD R179, R130, R147 ;  /* 0x0000009382b37221 */ /* 0x000fe20000000000 */
[----:B------:R-:W-:Y:S01]  /*a050*/  FADD R184, R168, R15 ;  /* 0x0000000fa8b87221 */ /* 0x000fe20000000000 */
[----:B------:R-:W-:Y:S01]  /*a060*/  FADD R182, R160, R155 ;  /* 0x0000009ba0b67221 */ /* 0x000fe20000000000 */
[----:B-1----:R-:W-:Y:S01]  /*a070*/  FADD R183, R138, R163 ;  /* 0x000000a38ab77221 */ /* 0x002fe20000000000 */
[----:B------:R-:W-:Y:S01]  /*a080*/  FADD R187, R187, R190 ;  /* 0x000000bebbbb7221 */ /* 0x000fe20000000000 */
[----:B------:R-:W-:Y:S01]  /*a090*/  FADD R179, R179, R184 ;  /* 0x000000b8b3b37221 */ /* 0x000fe20000000000 */
[----:B------:R-:W1:Y:S01]  /*a0a0*/  MUFU.EX2 R181, R181 ;  /* 0x000000b500b57308 */ /* 0x000e620000000800 */
[----:B-----5:R-:W-:Y:S01]  /*a0b0*/  @!P5 FMUL R166, R166, R166 ;  /* 0x000000a6a6a6d220 */ /* 0x020fe20000400000 */
[----:B------:R-:W-:Y:S01]  /*a0c0*/  FADD R183, R180, R183 ;  /* 0x000000b7b4b77221 */ /* 0x000fe20000000000 */
[----:B------:R-:W-:Y:S01]  /*a0d0*/  FADD R170, R175, R170 ;  /* 0x000000aaafaa7221 */ /* 0x000fe20000000000 */
[----:B------:R-:W-:Y:S01]  /*a0e0*/  FADD R171, R171, R174 ;  /* 0x000000aeabab7221 */ /* 0x000fe20000000000 */
[----:B------:R-:W-:Y:S01]  /*a0f0*/  FADD R185, R139, R166 ;  /* 0x000000a68bb97221 */ /* 0x000fe20000000000 */
[----:B------:R-:W-:Y:S01]  /*a100*/  FADD R183, R188, R183 ;  /* 0x000000b7bcb77221 */ /* 0x000fe20000000000 */
[----:B------:R-:W-:Y:S01]  /*a110*/  F2FP.F16.F32.PACK_AB R123, R130, R123 ;  /* 0x0000007b827b723e */ /* 0x000fe200000000ff */
[----:B------:R-:W-:Y:S01]  /*a120*/  FADD R171, R171, R170 ;  /* 0x000000aaabab7221 */ /* 0x000fe20000000000 */
[----:B------:R-:W-:Y:S01]  /*a130*/  FADD R182, R182, R185 ;  /* 0x000000b9b6b67221 */ /* 0x000fe20000000000 */
[----:B------:R-:W-:Y:S01]  /*a140*/  FADD R183, R186, R183 ;  /* 0x000000b7bab77221 */ /* 0x000fe20000000000 */
[----:B--2---:R-:W-:Y:S01]  /*a150*/  @!P6 FMUL R126, R126, R126 ;  /* 0x0000007e7e7ee220 */ /* 0x004fe20000400000 */
[----:B------:R-:W-:Y:S01]  /*a160*/  F2FP.F16.F32.PACK_AB R130, R133, R14 ;  /* 0x0000000e8582723e */ /* 0x000fe200000000ff */
[----:B------:R-:W-:Y:S01]  /*a170*/  FADD R182, R179, R182 ;  /* 0x000000b6b3b67221 */ /* 0x000fe20000000000 */
[----:B------:R2:W3:Y:S01]  /*a180*/  SYNCS.PHASECHK.TRANS64.TRYWAIT P2, [UR7+0x48000], R13 ;  /* 0x0480000dff0075a7 */ /* 0x0004e20008040147 */
[----:B------:R-:W-:Y:S01]  /*a190*/  F2FP.F16.F32.PACK_AB R133, R172, R135 ;  /* 0x00000087ac85723e */ /* 0x000fe200000000ff */
[----:B------:R-:W-:Y:S01]  /*a1a0*/  FFMA R3, R126, R3, R171 ;  /* 0x000000037e037223 */ /* 0x000fe200000000ab */
[----:B------:R-:W-:Y:S01]  /*a1b0*/  FADD R182, R187, R182 ;  /* 0x000000b6bbb67221 */ /* 0x000fe20000000000 */
[----:B-1----:R-:W-:Y:S01]  /*a1c0*/  @!P4 FMUL R181, R181, R181 ;  /* 0x000000b5b5b5c220 */ /* 0x002fe20000400000 */
[----:B------:R-:W-:Y:S01]  /*a1d0*/  F2FP.F16.F32.PACK_AB R135, R139, R138 ;  /* 0x0000008a8b87723e */ /* 0x000fe200000000ff */
[-C--:B------:R-:W-:Y:S01]  /*a1e0*/  FMUL R24, R24, R126.reuse ;  /* 0x0000007e18187220 */ /* 0x080fe20000400000 */
[----:B------:R-:W-:Y:S01]  /*a1f0*/  FADD R182, R183, R182 ;  /* 0x000000b6b7b67221 */ /* 0x000fe20000000000 */
        /* <DEDUP_REMOVED lines=112> */
[----:B--23--:R-:W-:Y:S06]  /*a900*/  @!P0 BRA `(.L_x_39) ;  /* 0x0000000000048947 */ /* 0x00cfec0003800000 */
[----:B------:R-:W-:Y:S01]  /*a910*/  BPT.TRAP 0x1 ;  /* 0x000000040000795c */ /* 0x000fe20000300000 */
.L_x_39:
[----:B------:R-:W-:Y:S05]  /*a920*/  @P2 BRA `(.L_x_40) ;  /* 0x0000000000082947 */ /* 0x000fea0003800000 */
[----:B------:R-:W1:Y:S02]  /*a930*/  SYNCS.PHASECHK.TRANS64.TRYWAIT P2, [UR7+0x48000], R13 ;  /* 0x0480000dff0075a7 */ /* 0x000e640008040147 */
[----:B-1----:R-:W-:Y:S05]  /*a940*/  @!P2 BRA `(.L_x_41) ;  /* 0x000000400054a947 */ /* 0x002fea0003800000 */
.L_x_40:
        /* <DEDUP_REMOVED lines=43> */
.L_x_42:
[----:B------:R-:W-:-:S04]  /*ac00*/  ULEA UR7, UR59, UR36, 0x3 ;  /* 0x000000243b077291 */ /* 0x000fc8000f8e183f */
[----:B------:R-:W-:-:S04]  /*ac10*/  UIADD3 UR7, UR7, 0x48028, URZ ;  /* 0x0004802807077890 */ /* 0x000fc8000fffe03f */
[----:B------:R-:W-:-:S09]  /*ac20*/  UPRMT UR7, URZ, 0x654, UR7 ;  /* 0x000006543f077896 */ /* 0x000fd20008000007 */
[----:B------:R-:W-:Y:S01]  /*ac30*/  SYNCS.ARRIVE.TRANS64.RED.A1T0 RZ, [UR7], RZ ;  /* 0x000000ffffff79a7 */ /* 0x000fe20008100407 */
[----:B------:R-:W-:Y:S05]  /*ac40*/  @P1 BRA `(.L_x_43) ;  /* 0x0000000000041947 */ /* 0x000fea0003800000 */
[----:B------:R-:W-:Y:S01]  /*ac50*/  BPT.TRAP 0x1 ;  /* 0x000000040000795c */ /* 0x000fe20000300000 */
.L_x_43:
[----:B------:R-:W-:-:S04]  /*ac60*/  UIADD3 UR59, UR59, 0x1, URZ ;  /* 0x000000013b3b7890 */ /* 0x000fc8000fffe03f */
[----:B------:R-:W-:-:S04]  /*ac70*/  UISETP.NE.AND UP0, UPT, UR59, 0x5, UPT ;  /* 0x000000053b00788c */ /* 0x000fc8000bf05270 */
[----:B------:R-:W-:Y:S01]  /*ac80*/  USEL UR59, UR59, URZ, UP0 ;  /* 0x0000003f3b3b7287 */ /* 0x000fe20008000000 */
[----:B------:R-:W-:Y:S11]  /*ac90*/  @!P0 BRA `(.L_x_44) ;  /* 0x0000000000048947 */ /* 0x000ff60003800000 */
[----:B------:R-:W-:Y:S01]  /*aca0*/  BPT.TRAP 0x1 ;  /* 0x000000040000795c */ /* 0x000fe20000300000 */
.L_x_44:
[----:B------:R-:W-:-:S04]  /*acb0*/  ULEA UR7, UR59, UR36, 0x3 ;  /* 0x000000243b077291 */ /* 0x000fc8000f8e183f */
[----:B------:R-:W-:-:S04]  /*acc0*/  UIADD3 UR7, UR7, 0x48028, URZ ;  /* 0x0004802807077890 */ /* 0x000fc8000fffe03f */
[----:B------:R-:W-:-:S09]  /*acd0*/  UPRMT UR7, URZ, 0x654, UR7 ;  /* 0x000006543f077896 */ /* 0x000fd20008000007 */
[----:B------:R-:W-:Y:S01]  /*ace0*/  SYNCS.ARRIVE.TRANS64.RED.A1T0 RZ, [UR7], RZ ;  /* 0x000000ffffff79a7 */ /* 0x000fe20008100407 */
[----:B------:R-:W-:Y:S05]  /*acf0*/  @P1 BRA `(.L_x_45) ;  /* 0x0000000000041947 */ /* 0x000fea0003800000 */
[----:B------:R-:W-:Y:S01]  /*ad00*/  BPT.TRAP 0x1 ;  /* 0x000000040000795c */ /* 0x000fe20000300000 */
.L_x_45:
[----:B------:R-:W-:Y:S01]  /*ad10*/  UIADD3 UR6, UR6, 0x1, URZ ;  /* 0x0000000106067890 */ /* 0x000fe2000fffe03f */
[C---:B------:R-:W-:Y:S01]  /*ad20*/  ISETP.GT.AND P2, PT, R8.reuse, 0x1, PT ;  /* 0x000000010800780c */ /* 0x040fe20003f44270 */
[----:B------:R-:W-:Y:S01]  /*ad30*/  UIADD3 UR59, UR59, 0x1, URZ ;  /* 0x000000013b3b7890 */ /* 0x000fe2000fffe03f */
[----:B------:R-:W-:Y:S01]  /*ad40*/  IADD3 R8, R8, -0x1, RZ ;  /* 0xffffffff08087810 */ /* 0x000fe20007ffe0ff */
[----:B------:R-:W-:Y:S01]  /*ad50*/  UISETP.NE.AND UP1, UPT, UR6, 0x5, UPT ;  /* 0x000000050600788c */ /* 0x000fe2000bf25270 */
[----:B------:R-:W-:Y:S01]  /*ad60*/  IADD3 R5, R5, 0x80, RZ ;  /* 0x0000008005057810 */ /* 0x000fe20007ffe0ff */
[----:B------:R-:W-:Y:S01]  /*ad70*/  UISETP.NE.AND UP0, UPT, UR59, 0x5, UPT ;  /* 0x000000053b00788c */ /* 0x000fe2000bf05270 */
[----:B-1----:R-:W-:Y:S01]  /*ad80*/  MOV R10, R7 ;  /* 0x00000007000a7202 */ /* 0x002fe20000000f00 */
[----:B------:R-:W-:Y:S01]  /*ad90*/  USEL UR7, URZ, 0x1, UP1 ;  /* 0x000000013f077887 */ /* 0x000fe20008800000 */
[----:B------:R-:W-:Y:S01]  /*ada0*/  MOV R11, R9 ;  /* 0x00000009000b7202 */ /* 0x000fe20000000f00 */
[----:B------:R-:W-:-:S02]  /*adb0*/  USEL UR59, UR59, URZ, UP0 ;  /* 0x0000003f3b3b7287 */ /* 0x000fc40008000000 */
[----:B------:R-:W-:Y:S02]  /*adc0*/  USEL UR58, UR6, URZ, UP1 ;  /* 0x0000003f063a7287 */ /* 0x000fe40008800000 */
[----:B------:R-:W-:Y:S01]  /*add0*/  LOP3.LUT R6, R6, UR7, RZ, 0x3c, !PT ;  /* 0x0000000706067c12 */ /* 0x000fe2000f8e3cff */
[----:B------:R-:W-:Y:S09]  /*ade0*/  @P2 BRA `(.L_x_46) ;  /* 0xffffffc400b42947 */ /* 0x000ff2000383ffff */
.L_x_35:
[----:B------:R-:W2:Y:S01]  /*adf0*/  SHFL.BFLY PT, R0, R3, 0x1, 0x1f ;  /* 0x0c201f0003007f89 */ /* 0x000ea200000e0000 */
[----:B------:R-:W-:Y:S01]  /*ae00*/  BSSY B0, `(.L_x_47) ;  /* 0x0000024000007945 */ /* 0x000fe20003800000 */
[----:B------:R-:W-:Y:S02]  /*ae10*/  MOV R6, 0x3f800000 ;  /* 0x3f80000000067802 */ /* 0x000fe40000000f00 */
[----:B------:R-:W3:Y:S01]  /*ae20*/  SHFL.BFLY PT, R5, R4, 0x1, 0x1f ;  /* 0x0c201f0004057f89 */ /* 0x000ee200000e0000 */
[----:B------:R-:W-:Y:S02]  /*ae30*/  MOV R2, 0x3f800000 ;  /* 0x3f80000000027802 */ /* 0x000fe40000000f00 */
[----:B------:R-:W-:Y:S01]  /*ae40*/  MOV R13, 0x7f800000 ;  /* 0x7f800000000d7802 */ /* 0x000fe20000000f00 */
[----:B--2---:R-:W-:Y:S01]  /*ae50*/  FADD R0, R0, R3 ;  /* 0x0000000300007221 */ /* 0x004fe20000000000 */
[----:B---3--:R-:W-:-:S04]  /*ae60*/  FADD R16, R5, R4 ;  /* 0x0000000405107221 */ /* 0x008fc80000000000 */
[----:B------:R-:W2:Y:S04]  /*ae70*/  SHFL.BFLY PT, R11, R0, 0x2, 0x1f ;  /* 0x0c401f00000b7f89 */ /* 0x000ea800000e0000 */
[----:B------:R-:W3:Y:S01]  /*ae80*/  SHFL.BFLY PT, R17, R16, 0x2, 0x1f ;  /* 0x0c401f0010117f89 */ /* 0x000ee200000e0000 */
[C---:B--2---:R-:W-:Y:S01]  /*ae90*/  FSETP.NE.AND P0, PT, R0.reuse, -R11, PT ;  /* 0x8000000b0000720b */ /* 0x044fe20003f05000 */
[----:B------:R-:W-:Y:S01]  /*aea0*/  FADD R4, R0, R11 ;  /* 0x0000000b00047221 */ /* 0x000fe20000000000 */
[----:B------:R-:W-:Y:S01]  /*aeb0*/  MOV R11, 0x7f800000 ;  /* 0x7f800000000b7802 */ /* 0x000fe20000000f00 */
[----:B---3--:R-:W-:-:S10]  /*aec0*/  FADD R5, R16, R17 ;  /* 0x0000001110057221 */ /* 0x008fd40000000000 */
[----:B------:R-:W-:Y:S05]  /*aed0*/  @!P0 BRA `(.L_x_48) ;  /* 0x0000000000588947 */ /* 0x000fea0003800000 */
[----:B------:R-:W-:Y:S01]  /*aee0*/  IADD3 R0, R4, 0x1800000, RZ ;  /* 0x0180000004007810 */ /* 0x000fe20007ffe0ff */
[----:B------:R-:W-:Y:S03]  /*aef0*/  BSSY B1, `(.L_x_49) ;  /* 0x000000d000017945 */ /* 0x000fe60003800000 */
[----:B------:R-:W-:-:S04]  /*af00*/  LOP3.LUT R0, R0, 0x7f800000, RZ, 0xc0, !PT ;  /* 0x7f80000000007812 */ /* 0x000fc800078ec0ff */
[----:B------:R-:W-:-:S13]  /*af10*/  ISETP.GT.U32.AND P0, PT, R0, 0x1ffffff, PT ;  /* 0x01ffffff0000780c */ /* 0x000fda0003f04070 */
[----:B------:R-:W-:Y:S05]  /*af20*/  @P0 BRA `(.L_x_50) ;  /* 0x0000000000140947 */ /* 0x000fea0003800000 */
[----:B------:R-:W-:Y:S02]  /*af30*/  MOV R2, R4 ;  /* 0x0000000400027202 */ /* 0x000fe40000000f00 */
[----:B------:R-:W-:-:S07]  /*af40*/  MOV R14, 0xaf60 ;  /* 0x0000af60000e7802 */ /* 0x000fce0000000f00 */
[----:B-1----:R-:W-:Y:S05]  /*af50*/  CALL.REL.NOINC `($__internal_0_$__cuda_sm20_rcp_rn_f32_slowpath) ;  /* 0x0000003c00787944 */ /* 0x002fea0003c00000 */
[----:B------:R-:W-:Y:S01]  /*af60*/  MOV R2, R0 ;  /* 0x0000000000027202 */ /* 0x000fe20000000f00 */
[----:B------:R-:W-:Y:S06]  /*af70*/  BRA `(.L_x_51) ;  /* 0x0000000000107947 */ /* 0x000fec0003800000 */
.L_x_50:
[----:B------:R-:W2:Y:S02]  /*af80*/  MUFU.RCP R3, R4 ;  /* 0x0000000400037308 */ /* 0x000ea40000001000 */
[----:B--2---:R-:W-:-:S04]  /*af90*/  FFMA R0, R4, R3, -1 ;  /* 0xbf80000004007423 */ /* 0x004fc80000000003 */
[----:B------:R-:W-:-:S04]  /*afa0*/  FADD.FTZ R0, -R0, -RZ ;  /* 0x800000ff00007221 */ /* 0x000fc80000010100 */
[----:B------:R-:W-:-:S07]  /*afb0*/  FFMA R2, R3, R0, R3 ;  /* 0x0000000003027223 */ /* 0x000fce0000000003 */
.L_x_51:
[----:B------:R-:W-:Y:S05]  /*afc0*/  BSYNC B1 ;  /* 0x0000000000017941 */ /* 0x000fea0003800000 */
.L_x_49:
[----:B------:R-:W-:Y:S01]  /*afd0*/  FSETP.GEU.AND P0, PT, |R4|, 1.175494350822287508e-38, PT ;  /* 0x008000000400780b */ /* 0x000fe20003f0e200 */
[----:B------:R-:W-:-:S12]  /*afe0*/  ULDC UR4, c[0x0][0x600] ;  /* 0x0001800000047ab9 */ /* 0x000fd80000000800 */
[----:B------:R-:W-:-:S04]  /*aff0*/  @!P0 FMUL R4, R4, 16777216 ;  /* 0x4b80000004048820 */ /* 0x000fc80000400000 */
[----:B------:R-:W2:Y:S02]  /*b000*/  MUFU.LG2 R0, R4 ;  /* 0x0000000400007308 */ /* 0x000ea40000000c00 */
[----:B--2---:R-:W-:-:S04]  /*b010*/  @!P0 FADD R0, R0, -24 ;  /* 0xc1c0000000008421 */ /* 0x004fc80000000000 */
[----:B------:R-:W-:-:S04]  /*b020*/  FMUL R0, R0, 0.69314718246459960938 ;  /* 0x3f31721800007820 */ /* 0x000fc80000400000 */
[----:B------:R-:W-:-:S07]  /*b030*/  FFMA R13, R7, UR4, R0 ;  /* 0x00000004070d7c23 */ /* 0x000fce0008000000 */
.L_x_48:
[----:B------:R-:W-:Y:S05]  /*b040*/  BSYNC B0 ;  /* 0x0000000000007941 */ /* 0x000fea0003800000 */
.L_x_47:
[----:B------:R-:W-:Y:S01]  /*b050*/  FSETP.NE.AND P0, PT, R16, -R17, PT ;  /* 0x800000111000720b */ /* 0x000fe20003f05000 */
[----:B------:R-:W-:Y:S01]  /*b060*/  ULDC UR4, c[0x0][0x608] ;  /* 0x0001820000047ab9 */ /* 0x000fe20000000800 */
[----:B------:R-:W-:Y:S01]  /*b070*/  BSSY B0, `(.L_x_52) ;  /* 0x0000049000007945 */ /* 0x000fe20003800000 */
[----:B------:R-:W-:-:S04]  /*b080*/  FMUL R2, R2, UR4 ;  /* 0x0000000402027c20 */ /* 0x000fc80008400000 */
        /* <DEDUP_REMOVED lines=48> */
[----:B------:R-:W-:Y:S06]  /*b390*/  @!P0 BRA `(.L_x_53) ;  /* 0x0000000000588947 */ /* 0x000fec0003800000 */
        /* <DEDUP_REMOVED lines=10> */
.L_x_55:
[----:B------:R-:W2:Y:S02]  /*b440*/  MUFU.RCP R6, R5 ;  /* 0x0000000500067308 */ /* 0x000ea40000001000 */
[----:B--2---:R-:W-:-:S04]  /*b450*/  FFMA R0, R5, R6, -1 ;  /* 0xbf80000005007423 */ /* 0x004fc80000000006 */
[----:B------:R-:W-:-:S04]  /*b460*/  FADD.FTZ R3, -R0, -RZ ;  /* 0x800000ff00037221 */ /* 0x000fc80000010100 */
[----:B------:R-:W-:-:S07]  /*b470*/  FFMA R6, R6, R3, R6 ;  /* 0x0000000306067223 */ /* 0x000fce0000000006 */
.L_x_56:
[----:B------:R-:W-:Y:S05]  /*b480*/  BSYNC B1 ;  /* 0x0000000000017941 */ /* 0x000fea0003800000 */
.L_x_54:
[----:B------:R-:W-:Y:S01]  /*b490*/  FSETP.GEU.AND P0, PT, |R5|, 1.175494350822287508e-38, PT ;  /* 0x008000000500780b */ /* 0x000fe20003f0e200 */
[----:B------:R-:W-:-:S12]  /*b4a0*/  ULDC UR4, c[0x0][0x600] ;  /* 0x0001800000047ab9 */ /* 0x000fd80000000800 */
[----:B------:R-:W-:-:S04]  /*b4b0*/  @!P0 FMUL R5, R5, 16777216 ;  /* 0x4b80000005058820 */ /* 0x000fc80000400000 */
[----:B------:R-:W2:Y:S02]  /*b4c0*/  MUFU.LG2 R0, R5 ;  /* 0x0000000500007308 */ /* 0x000ea40000000c00 */
[----:B--2---:R-:W-:-:S04]  /*b4d0*/  @!P0 FADD R0, R0, -24 ;  /* 0xc1c0000000008421 */ /* 0x004fc80000000000 */
[----:B------:R-:W-:-:S04]  /*b4e0*/  FMUL R0, R0, 0.69314718246459960938 ;  /* 0x3f31721800007820 */ /* 0x000fc80000400000 */
[----:B------:R-:W-:-:S07]  /*b4f0*/  FFMA R11, R9, UR4, R0 ;  /* 0x00000004090b7c23 */ /* 0x000fce0008000000 */
.L_x_53:
[----:B------:R-:W-:Y:S05]  /*b500*/  BSYNC B0 ;  /* 0x0000000000007941 */ /* 0x000fea0003800000 */
.L_x_52:
[----:B------:R-:W-:Y:S01]  /*b510*/  UISETP.NE.AND UP0, UPT, UR38, 0x1, UPT ;  /* 0x000000012600788c */ /* 0x000fe2000bf05270 */
[----:B------:R-:W2:Y:S03]  /*b520*/  S2R R2, SR_TID.X ;  /* 0x0000000000027919 */ /* 0x000ea60000002100 */
[----:B------:R-:W-:-:S06]  /*b530*/  USEL UR4, URZ, 0x1, UP0 ;  /* 0x000000013f047887 */ /* 0x000fcc0008000000 */
[----:B------:R-:W-:Y:S01]  /*b540*/  MOV R0, UR4 ;  /* 0x0000000400007c02 */ /* 0x000fe20008000f00 */
[----:B------:R-:W-:Y:S02]  /*b550*/  ULDC UR4, c[0x0][0x608] ;  /* 0x0001820000047ab9 */ /* 0x000fe40000000800 */
[----:B------:R-:W-:Y:S01]  /*b560*/  FMUL R6, R6, UR4 ;  /* 0x0000000406067c20 */ /* 0x000fe20008400000 */
[----:B------:R-:W-:-:S04]  /*b570*/  SHF.L.U32 R0, R0, 0x1f, RZ ;  /* 0x0000001f00007819 */ /* 0x000fc800000006ff */
[----:B------:R-:W3:Y:S01]  /*b580*/  SYNCS.PHASECHK.TRANS64.TRYWAIT P0, [UR39+0x8], R0 ;  /* 0x00000800ff0075a7 */ /* 0x000ee20008000167 */
[C---:B--2---:R-:W-:Y:S02]  /*b590*/  LOP3.LUT P1, RZ, R2.reuse, 0x3, RZ, 0xc0, !PT ;  /* 0x0000000302ff7812 */ /* 0x044fe4000782c0ff */
[----:B------:R-:W-:Y:S01]  /*b5a0*/  LOP3.LUT R16, R2, 0x7f, RZ, 0xc0, !PT ;  /* 0x0000007f02107812 */ /* 0x000fe200078ec0ff */
[----:B---3--:R-:W-:Y:S10]  /*b5b0*/  @!P0 BRA `(.L_x_57) ;  /* 0x0000003400508947 */ /* 0x008ff40003800000 */
.L_x_115:
[----:B------:R-:W-:Y:S01]  /*b5c0*/  ULDC.64 UR10, c[0x0][0x208] ;  /* 0x00008200000a7ab9 */ /* 0x000fe20000000a00 */
[----:B------:R-:W-:Y:S01]  /*b5d0*/  BSSY B0, `(.L_x_58) ;  /* 0x0000019000007945 */ /* 0x000fe20003800000 */
[----:B------:R-:W-:-:S03]  /*b5e0*/  SHF.R.U32.HI R17, RZ, 0x5, R16 ;  /* 0x00000005ff117819 */ /* 0x000fc60000011610 */
[----:B------:R-:W-:Y:S05]  /*b5f0*/  @P1 BRA `(.L_x_59) ;  /* 0x0000000000581947 */ /* 0x000fea0003800000 */
[----:B------:R-:W3:Y:S01]  /*b600*/  S2UR UR4, SR_CTAID.Y ;  /* 0x00000000000479c3 */ /* 0x000ee20000002600 */
[----:B--2---:R-:W-:Y:S01]  /*b610*/  SHF.R.U32.HI R0, RZ, 0x2, R2 ;  /* 0x00000002ff007819 */ /* 0x004fe20000011602 */
[----:B------:R-:W-:Y:S01]  /*b620*/  USHF.L.U32 UR8, UR37, 0x6, URZ ;  /* 0x0000000625087899 */ /* 0x000fe2000800063f */
[----:B------:R-:W-:Y:S01]  /*b630*/  SHF.L.U32 R3, R17, 0x4, RZ ;  /* 0x0000000411037819 */ /* 0x000fe200000006ff */
[----:B------:R-:W-:Y:S01]  /*b640*/  ULDC.64 UR6, c[0x0][0x688] ;  /* 0x0001a20000067ab9 */ /* 0x000fe20000000a00 */
[----:B------:R-:W-:-:S03]  /*b650*/  LOP3.LUT R0, R0, 0x7, RZ, 0xc0, !PT ;  /* 0x0000000700007812 */ /* 0x000fc600078ec0ff */
[----:B------:R-:W2:Y:S01]  /*b660*/  S2UR UR5, SR_CTAID.Z ;  /* 0x00000000000579c3 */ /* 0x000ea20000002700 */
[----:B------:R-:W-:-:S04]  /*b670*/  LOP3.LUT R0, R3, 0xfffffff0, R0, 0xe2, !PT ;  /* 0xfffffff003007812 */ /* 0x000fc800078ee200 */
[----:B------:R-:W-:-:S04]  /*b680*/  IADD3 R3, R0, UR8, RZ ;  /* 0x0000000800037c10 */ /* 0x000fc8000fffe0ff */
[----:B------:R-:W-:Y:S01]  /*b690*/  IADD3 R2, R3, 0x8, RZ ;  /* 0x0000000803027810 */ /* 0x000fe20007ffe0ff */
[----:B---3--:R-:W-:-:S04]  /*b6a0*/  UIMAD UR4, UR4, UR6, UR8 ;  /* 0x00000006040472a4 */ /* 0x008fc8000f8e0208 */
[----:B--2---:R-:W-:-:S03]  /*b6b0*/  UIMAD UR4, UR5, UR7, UR4 ;  /* 0x00000007050472a4 */ /* 0x004fc6000f8e0204 */
[----:B------:R-:W-:Y:S02]  /*b6c0*/  ULDC UR5, c[0x0][0x288] ;  /* 0x0000a20000057ab9 */ /* 0x000fe40000000800 */
[----:B------:R-:W-:Y:S02]  /*b6d0*/  ISETP.GE.U32.AND P0, PT, R3, UR5, PT ;  /* 0x0000000503007c0c */ /* 0x000fe4000bf06070 */
[----:B------:R-:W-:Y:S02]  /*b6e0*/  IADD3 R0, P2, R0, UR4, RZ ;  /* 0x0000000400007c10 */ /* 0x000fe4000ff5e0ff */
[----:B------:R-:W-:Y:S01]  /*b6f0*/  ISETP.GE.U32.AND P1, PT, R2, UR5, PT ;  /* 0x0000000502007c0c */ /* 0x000fe2000bf26070 */
[----:B------:R-:W-:Y:S01]  /*b700*/  ULDC.64 UR4, c[0x0][0x680] ;  /* 0x0001a00000047ab9 */ /* 0x000fe20000000a00 */
[----:B------:R-:W-:Y:S02]  /*b710*/  IADD3.X R3, RZ, RZ, RZ, P2, !PT ;  /* 0x000000ffff037210 */ /* 0x000fe400017fe4ff */
[----:B------:R-:W-:-:S04]  /*b720*/  LEA R2, P2, R0, UR4, 0x2 ;  /* 0x0000000400027c11 */ /* 0x000fc8000f8410ff */
[----:B------:R-:W-:-:S05]  /*b730*/  LEA.HI.X R3, R0, UR5, R3, 0x2, P2 ;  /* 0x0000000500037c11 */ /* 0x000fca00090f1403 */
[----:B------:R3:W-:Y:S04]  /*b740*/  @!P0 STG.E desc[UR10][R2.64], R13 ;  /* 0x0000000d02008986 */ /* 0x0007e8000c10190a */
[----:B------:R3:W-:Y:S02]  /*b750*/  @!P1 STG.E desc[UR10][R2.64+0x20], R11 ;  /* 0x0000200b02009986 */ /* 0x0007e4000c10190a */
.L_x_59:
[----:B------:R-:W-:Y:S05]  /*b760*/  BSYNC B0 ;  /* 0x0000000000007941 */ /* 0x000fea0003800000 */
.L_x_58:
[----:B------:R-:W-:Y:S01]  /*b770*/  ULDC.64 UR4, c[0x0][0x730] ;  /* 0x0001cc0000047ab9 */ /* 0x000fe20000000a00 */
[-C--:B------:R-:W-:Y:S01]  /*b780*/  FMUL R26, R26, R6.reuse ;  /* 0x000000061a1a7220 */ /* 0x080fe20000400000 */
[----:B------:R-:W-:Y:S01]  /*b790*/  ISETP.NE.U32.AND P0, PT, RZ, UR4, PT ;  /* 0x00000004ff007c0c */ /* 0x000fe2000bf05070 */
[-C--:B------:R-:W-:Y:S01]  /*b7a0*/  FMUL R120, R27, R6.reuse ;  /* 0x000000061b787220 */ /* 0x080fe20000400000 */
[-C--:B------:R-:W-:Y:S01]  /*b7b0*/  FMUL R30, R30, R6.reuse ;  /* 0x000000061e1e7220 */ /* 0x080fe20000400000 */
[-C--:B------:R-:W-:Y:S01]  /*b7c0*/  FMUL R122, R31, R6.reuse ;  /* 0x000000061f7a7220 */ /* 0x080fe20000400000 */
[----:B------:R-:W-:Y:S01]  /*b7d0*/  ISETP.NE.AND.EX P0, PT, RZ, UR5, PT, P0 ;  /* 0x00000005ff007c0c */ /* 0x000fe2000bf05300 */
        /* <DEDUP_REMOVED lines=44> */
[----:B------:R-:W-:Y:S06]  /*baa0*/  @P0 BRA `(.L_x_60) ;  /* 0x0000000000200947 */ /* 0x000fec0003800000 */
[----:B------:R-:W-:Y:S02]  /*bab0*/  ULDC.64 UR4, c[0x0][0x728] ;  /* 0x0001ca0000047ab9 */ /* 0x000fe40000000a00 */
[----:B------:R-:W-:-:S04]  /*bac0*/  ISETP.NE.U32.AND P0, PT, RZ, UR4, PT ;  /* 0x00000004ff007c0c */ /* 0x000fc8000bf05070 */
[----:B------:R-:W-:-:S13]  /*bad0*/  ISETP.NE.AND.EX P0, PT, RZ, UR5, PT, P0 ;  /* 0x00000005ff007c0c */ /* 0x000fda000bf05300 */
[----:B------:R-:W-:Y:S05]  /*bae0*/  @!P0 BRA `(.L_x_61) ;  /* 0x00000000000c8947 */ /* 0x000fea0003800000 */
[----:B--23--:R-:W2:Y:S02]  /*baf0*/  LDC.64 R2, c[0x0][0x728] ;  /* 0x0001ca00ff027b82 */ /* 0x00cea40000000a00 */
[----:B--2---:R2:W5:Y:S01]  /*bb00*/  LDG.E R2, desc[UR10][R2.64] ;  /* 0x0000000a02027981 */ /* 0x004562000c1e1900 */
[----:B------:R-:W-:Y:S05]  /*bb10*/  BRA `(.L_x_60) ;  /* 0x0000000000047947 */ /* 0x000fea0003800000 */
.L_x_61:
[----:B---3--:R-:W4:Y:S02]  /*bb20*/  LDC R2, c[0x0][0x720] ;  /* 0x0001c800ff027b82 */ /* 0x008f240000000800 */
.L_x_60:
[----:B--2---:R-:W-:Y:S02]  /*bb30*/  MOV R0, RZ ;  /* 0x000000ff00007202 */ /* 0x004fe40000000f00 */
[----:B----45:R-:W-:Y:S02]  /*bb40*/  MOV R87, R2 ;  /* 0x0000000200577202 */ /* 0x030fe40000000f00 */
[----:B------:R-:W-:-:S13]  /*bb50*/  LOP3.LUT P0, RZ, R0, 0x1bf, RZ, 0xc0, !PT ;  /* 0x000001bf00ff7812 */ /* 0x000fda000780c0ff */
[----:B------:R-:W-:Y:S05]  /*bb60*/  @!P0 BRA `(.L_x_62) ;  /* 0x0000000000408947 */ /* 0x000fea0003800000 */
[----:B------:R-:W-:Y:S01]  /*bb70*/  MOV R0, 0x0 ;  /* 0x0000000000007802 */ /* 0x000fe20000000f00 */
[----:B------:R-:W-:Y:S01]  /*bb80*/  ULDC.64 UR4, c[0x4][0x70] ;  /* 0x01001c0000047ab9 */ /* 0x000fe20000000a00 */
[----:B------:R-:W-:Y:S01]  /*bb90*/  ULDC.64 UR6, c[0x4][0x8] ;  /* 0x0100020000067ab9 */ /* 0x000fe20000000a00 */
[----:B------:R-:W-:Y:S01]  /*bba0*/  MOV R4, UR4 ;  /* 0x0000000400047c02 */ /* 0x000fe20008000f00 */
[----:B---3--:R2:W3:Y:S01]  /*bbb0*/  LDC.64 R2, c[0x4][R0] ;  /* 0x0100000000027b82 */ /* 0x0084e20000000a00 */
[----:B------:R-:W-:Y:S01]  /*bbc0*/  MOV R5, UR5 ;  /* 0x0000000500057c02 */ /* 0x000fe20008000f00 */
[----:B------:R-:W-:Y:S01]  /*bbd0*/  ULDC.64 UR4, c[0x4][0x78] ;  /* 0x01001e0000047ab9 */ /* 0x000fe20000000a00 */
[----:B-1----:R-:W-:Y:S02]  /*bbe0*/  MOV R10, UR6 ;  /* 0x00000006000a7c02 */ /* 0x002fe40008000f00 */
[----:B------:R-:W-:Y:S02]  /*bbf0*/  MOV R6, UR4 ;  /* 0x0000000400067c02 */ /* 0x000fe40008000f00 */
[----:B------:R-:W-:-:S02]  /*bc00*/  MOV R7, UR5 ;  /* 0x0000000500077c02 */ /* 0x000fc40008000f00 */
[----:B------:R-:W-:Y:S02]  /*bc10*/  MOV R11, UR7 ;  /* 0x00000007000b7c02 */ /* 0x000fe40008000f00 */
[----:B------:R-:W-:Y:S02]  /*bc20*/  MOV R8, 0x70 ;  /* 0x0000007000087802 */ /* 0x000fe40000000f00 */
[----:B------:R-:W-:Y:S02]  /*bc30*/  MOV R12, 0x1 ;  /* 0x00000001000c7802 */ /* 0x000fe40000000f00 */
[----:B--2---:R-:W-:-:S07]  /*bc40*/  MOV R13, RZ ;  /* 0x000000ff000d7202 */ /* 0x004fce0000000f00 */
[----:B------:R-:W-:-:S07]  /*bc50*/  LEPC R20, `(.L_x_62) ;  /* 0x000000001014794e */ /* 0x000fce0000000000 */
[----:B---3--:R-:W-:Y:S05]  /*bc60*/  CALL.ABS.NOINC R2 ;  /* 0x0000000002007343 */ /* 0x008fea0003c00000 */
.L_x_62:
[----:B------:R-:W-:Y:S02]  /*bc70*/  MOV R22, UR36 ;  /* 0x0000002400167c02 */ /* 0x000fe40008000f00 */
[----:B---3--:R-:W-:-:S05]  /*bc80*/  MOV R3, UR38 ;  /* 0x0000002600037c02 */ /* 0x008fca0008000f00 */
[----:B------:R-:W-:-:S05]  /*bc90*/  IMAD R22, R3, 0x2200, R22 ;  /* 0x0000220003167824 */ /* 0x000fca00078e0216 */
[----:B------:R-:W-:-:S04]  /*bca0*/  IADD3 R18, R22, -0x2200, RZ ;  /* 0xffffde0016127810 */ /* 0x000fc80007ffe0ff */
[----:B------:R-:W-:-:S13]  /*bcb0*/  LOP3.LUT P0, RZ, R18, 0x1b0, RZ, 0xc0, !PT ;  /* 0x000001b012ff7812 */ /* 0x000fda000780c0ff */
[----:B------:R-:W-:Y:S05]  /*bcc0*/  @!P0 BRA `(.L_x_63) ;  /* 0x0000000000408947 */ /* 0x000fea0003800000 */
[----:B------:R-:W-:Y:S01]  /*bcd0*/  MOV R0, 0x0 ;  /* 0x0000000000007802 */ /* 0x000fe20000000f00 */
[----:B------:R-:W-:Y:S01]  /*bce0*/  ULDC.64 UR4, c[0x4][0x70] ;  /* 0x01001c0000047ab9 */ /* 0x000fe20000000a00 */
[----:B------:R-:W-:Y:S01]  /*bcf0*/  ULDC.64 UR6, c[0x4][0x78] ;  /* 0x01001e0000067ab9 */ /* 0x000fe20000000a00 */
[----:B------:R-:W-:Y:S01]  /*bd00*/  MOV R4, UR4 ;  /* 0x0000000400047c02 */ /* 0x000fe20008000f00 */
[----:B------:R2:W3:Y:S01]  /*bd10*/  LDC.64 R2, c[0x4][R0] ;  /* 0x0100000000027b82 */ /* 0x0004e20000000a00 */
[----:B------:R-:W-:Y:S01]  /*bd20*/  MOV R5, UR5 ;  /* 0x0000000500057c02 */ /* 0x000fe20008000f00 */
[----:B------:R-:W-:Y:S01]  /*bd30*/  ULDC.64 UR4, c[0x4][0x10] ;  /* 0x0100040000047ab9 */ /* 0x000fe20000000a00 */
[----:B------:R-:W-:Y:S02]  /*bd40*/  MOV R6, UR6 ;  /* 0x0000000600067c02 */ /* 0x000fe40008000f00 */
[----:B------:R-:W-:Y:S02]  /*bd50*/  MOV R7, UR7 ;  /* 0x0000000700077c02 */ /* 0x000fe40008000f00 */
[----:B-1----:R-:W-:-:S02]  /*bd60*/  MOV R10, UR4 ;  /* 0x00000004000a7c02 */ /* 0x002fc40008000f00 */
[----:B------:R-:W-:Y:S02]  /*bd70*/  MOV R11, UR5 ;  /* 0x00000005000b7c02 */ /* 0x000fe40008000f00 */
[----:B------:R-:W-:Y:S02]  /*bd80*/  MOV R8, 0x70 ;  /* 0x0000007000087802 */ /* 0x000fe40000000f00 */
[----:B------:R-:W-:Y:S02]  /*bd90*/  MOV R12, 0x1 ;  /* 0x00000001000c7802 */ /* 0x000fe40000000f00 */
[----:B--2---:R-:W-:-:S07]  /*bda0*/  MOV R13, RZ ;  /* 0x000000ff000d7202 */ /* 0x004fce0000000f00 */
[----:B------:R-:W-:-:S07]  /*bdb0*/  LEPC R20, `(.L_x_63) ;  /* 0x000000001014794e */ /* 0x000fce0000000000 */
[----:B---3--:R-:W-:Y:S05]  /*bdc0*/  CALL.ABS.NOINC R2 ;  /* 0x0000000002007343 */ /* 0x008fea0003c00000 */
.L_x_63:
[----:B------:R-:W2:Y:S01]  /*bdd0*/  S2R R5, SR_TID.X ;  /* 0x0000000000057919 */ /* 0x000ea20000002100 */
[----:B------:R-:W-:Y:S01]  /*bde0*/  ULDC.64 UR4, c[0x0][0x730] ;  /* 0x0001cc0000047ab9 */ /* 0x000fe20000000a00 */
[----:B------:R-:W-:Y:S02]  /*bdf0*/  IADD3 R16, R16, 0x1f, RZ ;  /* 0x0000001f10107810 */ /* 0x000fe40007ffe0ff */
[----:B------:R-:W-:Y:S02]  /*be00*/  ISETP.NE.U32.AND P0, PT, RZ, UR4, PT ;  /* 0x00000004ff007c0c */ /* 0x000fe4000bf05070 */
[----:B------:R-:W-:Y:S02]  /*be10*/  ISETP.GT.U32.AND P1, PT, R16, 0x3e, PT ;  /* 0x0000003e1000780c */ /* 0x000fe40003f24070 */
[----:B------:R-:W-:-:S13]  /*be20*/  ISETP.NE.AND.EX P0, PT, RZ, UR5, PT, P0 ;  /* 0x00000005ff007c0c */ /* 0x000fda000bf05300 */
[----:B------:R-:W3:Y:S01]  /*be30*/  @P0 LDC R87, c[0x0][0x720] ;  /* 0x0001c800ff570b82 */ /* 0x000ee20000000800 */
[C---:B--2---:R-:W-:Y:S02]  /*be40*/  SHF.L.U32 R0, R5.reuse, 0x5, RZ ;  /* 0x0000000505007819 */ /* 0x044fe400000006ff */
[----:B------:R-:W-:Y:S02]  /*be50*/  SHF.R.U32.HI R3, RZ, 0x1, R5 ;  /* 0x00000001ff037819 */ /* 0x000fe40000011605 */
[C---:B------:R-:W-:Y:S02]  /*be60*/  LOP3.LUT R2, R0.reuse, 0xc0, RZ, 0xc0, !PT ;  /* 0x000000c000027812 */ /* 0x040fe400078ec0ff */
[----:B------:R-:W-:Y:S02]  /*be70*/  LOP3.LUT R4, R0, 0x20, RZ, 0xc0, !PT ;  /* 0x0000002000047812 */ /* 0x000fe400078ec0ff */
[----:B------:R-:W-:Y:S02]  /*be80*/  LOP3.LUT R2, R2, 0x8, R3, 0xf8, !PT ;  /* 0x0000000802027812 */ /* 0x000fe400078ef803 */
[----:B------:R-:W-:-:S02]  /*be90*/  SHF.L.U32 R3, R5, 0x2, RZ ;  /* 0x0000000205037819 */ /* 0x000fc400000006ff */
[----:B------:R-:W-:Y:S01]  /*bea0*/  LEA R4, R17, R4, 0x9 ;  /* 0x0000000411047211 */ /* 0x000fe200078e48ff */
[-C--:B---3--:R-:W-:Y:S01]  /*beb0*/  FMUL R9, R34, R87.reuse ;  /* 0x0000005722097220 */ /* 0x088fe20000400000 */
[----:B------:R-:W-:Y:S01]  /*bec0*/  LOP3.LUT R3, R2, 0x18, R3, 0x78, !PT ;  /* 0x0000001802037812 */ /* 0x000fe200078e7803 */
[-C--:B-1----:R-:W-:Y:S01]  /*bed0*/  FMUL R10, R124, R87.reuse ;  /* 0x000000577c0a7220 */ /* 0x082fe20000400000 */
[----:B------:R-:W-:Y:S01]  /*bee0*/  LOP3.LUT R0, R0, 0x100, RZ, 0xc0, !PT ;  /* 0x0000010000007812 */ /* 0x000fe200078ec0ff */
[-C--:B------:R-:W-:Y:S01]  /*bef0*/  FMUL R25, R25, R87.reuse ;  /* 0x0000005719197220 */ /* 0x080fe20000400000 */
[----:B------:R-:W-:Y:S01]  /*bf00*/  LOP3.LUT P0, RZ, R5, 0x4, RZ, 0xc0, !PT ;  /* 0x0000000405ff7812 */ /* 0x000fe2000780c0ff */
[-C--:B------:R-:W-:Y:S01]  /*bf10*/  FMUL R5, R26, R87.reuse ;  /* 0x000000571a057220 */ /* 0x080fe20000400000 */
[----:B------:R-:W-:Y:S01]  /*bf20*/  IADD3 R3, R3, R4, R0 ;  /* 0x0000000403037210 */ /* 0x000fe20007ffe000 */
        /* <DEDUP_REMOVED lines=13> */
[-C--:B------:R-:W-:Y:S01]  /*c000*/  FMUL R14, R42, R87.reuse ;  /* 0x000000572a0e7220 */ /* 0x080fe20000400000 */
[----:B------:R-:W-:Y:S01]  /*c010*/  MOV R0, 0x10 ;  /* 0x0000001000007802 */ /* 0x000fe20000000f00 */
[-C--:B------:R-:W-:Y:S01]  /*c020*/  FMUL R16, R46, R87.reuse ;  /* 0x000000572e107220 */ /* 0x080fe20000400000 */
[----:B------:R-:W-:Y:S01]  /*c030*/  LEA R21, R3, R18, 0x1 ;  /* 0x0000001203157211 */ /* 0x000fe200078e08ff */
        /* <DEDUP_REMOVED lines=78> */
[----:B------:R-:W-:Y:S01]  /*c520*/  FMUL R87, R118, R87 ;  /* 0x0000005776577220 */ /* 0x000fe20000400000 */
[----:B------:R-:W-:-:S02]  /*c530*/  F2FP.F16.F32.PACK_AB R4, R25, R4 ;  /* 0x000000041904723e */ /* 0x000fc400000000ff */
[----:B------:R-:W-:Y:S02]  /*c540*/  F2FP.F16.F32.PACK_AB R6, R29, R6 ;  /* 0x000000061d06723e */ /* 0x000fe400000000ff */
[----:B------:R-:W-:Y:S02]  /*c550*/  F2FP.F16.F32.PACK_AB R7, R2, R7 ;  /* 0x000000070207723e */ /* 0x000fe400000000ff */
[----:B------:R-:W-:Y:S02]  /*c560*/  F2FP.F16.F32.PACK_AB R8, R33, R8 ;  /* 0x000000082108723e */ /* 0x000fe400000000ff */
[----:B------:R-:W-:Y:S02]  /*c570*/  F2FP.F16.F32.PACK_AB R10, R37, R36 ;  /* 0x00000024250a723e */ /* 0x000fe400000000ff */
[----:B------:R-:W-:Y:S02]  /*c580*/  F2FP.F16.F32.PACK_AB R11, R12, R11 ;  /* 0x0000000b0c0b723e */ /* 0x000fe400000000ff */
[----:B------:R-:W-:-:S02]  /*c590*/  SEL R0, R0, 0xfffffff0, !P0 ;  /* 0xfffffff000007807 */ /* 0x000fc40004000000 */
[----:B------:R-:W-:Y:S01]  /*c5a0*/  IADD3 R23, R21, 0x1000, RZ ;  /* 0x0000100015177810 */ /* 0x000fe20007ffe0ff */
[----:B------:R-:W-:Y:S06]  /*c5b0*/  @P1 BRA `(.L_x_64) ;  /* 0x0000000000041947 */ /* 0x000fec0003800000 */
[----:B------:R-:W-:-:S04]  /*c5c0*/  DEPBAR.LE SB0, 0x1 ;  /* 0x000080400000791a */ /* 0x000fc80000000000 */
.L_x_64:
[----:B------:R-:W-:Y:S05]  /*c5d0*/  WARPSYNC.ALL ;  /* 0x0000000000007948 */ /* 0x000fea0003800000 */
[----:B------:R-:W-:Y:S01]  /*c5e0*/  BAR.SYNC.DEFER_BLOCKING 0x1, 0x80 ;  /* 0x0042000000007b1d */ /* 0x000fe20000010000 */
[----:B------:R-:W-:Y:S02]  /*c5f0*/  LEA R3, R3, R22, 0x1 ;  /* 0x0000001603037211 */ /* 0x000fe400078e08ff */
[C---:B------:R-:W-:Y:S02]  /*c600*/  LEA R23, R0.reuse, R23, 0x1 ;  /* 0x0000001700177211 */ /* 0x040fe400078e08ff */
[----:B------:R-:W-:Y:S01]  /*c610*/  LEA R0, R0, R21, 0x1 ;  /* 0x0000001500007211 */ /* 0x000fe200078e08ff */
[----:B------:R-:W-:Y:S01]  /*c620*/  BSSY B0, `(.L_x_65) ;  /* 0x000001f000007945 */ /* 0x000fe20003800000 */
[----:B------:R-:W-:-:S02]  /*c630*/  F2FP.F16.F32.PACK_AB R13, R13, R14 ;  /* 0x0000000e0d0d723e */ /* 0x000fc400000000ff */
[----:B------:R-:W-:Y:S02]  /*c640*/  F2FP.F16.F32.PACK_AB R15, R15, R16 ;  /* 0x000000100f0f723e */ /* 0x000fe400000000ff */
[----:B------:R-:W-:Y:S02]  /*c650*/  F2FP.F16.F32.PACK_AB R12, R41, R40 ;  /* 0x00000028290c723e */ /* 0x000fe400000000ff */
[----:B------:R-:W-:Y:S02]  /*c660*/  F2FP.F16.F32.PACK_AB R14, R45, R44 ;  /* 0x0000002c2d0e723e */ /* 0x000fe400000000ff */
[----:B------:R-:W-:Y:S02]  /*c670*/  F2FP.F16.F32.PACK_AB R16, R49, R48 ;  /* 0x000000303110723e */ /* 0x000fe400000000ff */
[----:B------:R-:W-:Y:S02]  /*c680*/  F2FP.F16.F32.PACK_AB R17, R17, R20 ;  /* 0x000000141111723e */ /* 0x000fe400000000ff */
[----:B------:R-:W-:-:S02]  /*c690*/  F2FP.F16.F32.PACK_AB R18, R53, R52 ;  /* 0x000000343512723e */ /* 0x000fc400000000ff */
[----:B------:R-:W-:Y:S01]  /*c6a0*/  F2FP.F16.F32.PACK_AB R19, R19, R24 ;  /* 0x000000181313723e */ /* 0x000fe200000000ff */
[----:B------:R1:W-:Y:S04]  /*c6b0*/  STSM.16.M88.4 [R3+-0x2200], R4 ;  /* 0xffde000403007844 */ /* 0x0003e80000000200 */
[----:B------:R1:W-:Y:S01]  /*c6c0*/  STSM.16.M88.4 [R0], R8 ;  /* 0x0000000800007844 */ /* 0x0003e20000000200 */
[----:B------:R-:W-:Y:S01]  /*c6d0*/  @!PT LDS RZ, [RZ] ;  /* 0x00000000fffff984 */ /* 0x000fe20000000800 */
[----:B------:R-:W-:Y:S01]  /*c6e0*/  @!PT LDS RZ, [RZ] ;  /* 0x00000000fffff984 */ /* 0x000fe20000000800 */
[----:B------:R-:W-:Y:S01]  /*c6f0*/  @!PT LDS RZ, [RZ] ;  /* 0x00000000fffff984 */ /* 0x000fe20000000800 */
[----:B------:R-:W-:Y:S01]  /*c700*/  @!PT LDS RZ, [RZ] ;  /* 0x00000000fffff984 */ /* 0x000fe20000000800 */
[----:B------:R2:W-:Y:S06]  /*c710*/  MEMBAR.ALL.CTA ;  /* 0x0000000000007992 */ /* 0x0005ec0000008000 */
[----:B--2---:R-:W2:Y:S02]  /*c720*/  FENCE.VIEW.ASYNC.S ;  /* 0x00000000000073c6 */ /* 0x004ea40000000000 */
[----:B--2---:R-:W-:Y:S06]  /*c730*/  BAR.SYNC.DEFER_BLOCKING 0x1, 0x80 ;  /* 0x0042000000007b1d */ /* 0x004fec0000010000 */
[----:B------:R-:W-:Y:S05]  /*c740*/  @P1 BRA `(.L_x_66) ;  /* 0x0000000000301947 */ /* 0x000fea0003800000 */
[----:B------:R-:W-:Y:S01]  /*c750*/  S2UR UR12, SR_CTAID.Z ;  /* 0x00000000000c79c3 */ /* 0x000fe20000002700 */
[----:B------:R-:W-:Y:S01]  /*c760*/  R2UR UR8, R22 ;  /* 0x00000000160872ca */ /* 0x000fe200000e0000 */
[----:B------:R-:W-:Y:S01]  /*c770*/  ULDC.64 UR4, c[0x0][0x198] ;  /* 0x0000660000047ab9 */ /* 0x000fe20000000a00 */
[----:B------:R-:W-:Y:S02]  /*c780*/  USHF.L.U32 UR10, UR37, 0x6, URZ ;  /* 0x00000006250a7899 */ /* 0x000fe4000800063f */
[----:B------:R-:W-:Y:S01]  /*c790*/  UIADD3 UR4, UP0, UR4, 0x670, URZ ;  /* 0x0000067004047890 */ /* 0x000fe2000ff1e03f */
[----:B------:R-:W-:Y:S02]  /*c7a0*/  UMOV UR9, URZ ;  /* 0x0000003f00097c82 */ /* 0x000fe40008000000 */
[----:B------:R-:W2:Y:S01]  /*c7b0*/  S2UR UR11, SR_CTAID.Y ;  /* 0x00000000000b79c3 */ /* 0x000ea20000002600 */
[----:B------:R-:W-:-:S05]  /*c7c0*/  UIADD3.X UR5, URZ, UR5, URZ, UP0, !UPT ;  /* 0x000000053f057290 */ /* 0x000fca00087fe43f */
[----:B------:R-:W-:-:S09]  /*c7d0*/  UIADD3 UR8, UR8, -0x2200, URZ ;  /* 0xffffde0008087890 */ /* 0x000fd2000fffe03f */
[----:B--2---:R2:W-:Y:S01]  /*c7e0*/  UTMASTG.4D [UR8], [UR4] ;  /* 0x00000008040073b5 */ /* 0x0045e20008018000 */
[----:B------:R0:W-:Y:S01]  /*c7f0*/  UTMACMDFLUSH ;  /* 0x00000000000079b7 */ /* 0x0001e20000000000 */
[----:B--2---:R-:W-:-:S04]  /*c800*/  DEPBAR.LE SB0, 0x1 ;  /* 0x000080400000791a */ /* 0x004fc80000000000 */
.L_x_66:
[----:B------:R-:W-:Y:S05]  /*c810*/  BSYNC B0 ;  /* 0x0000000000007941 */ /* 0x000fea0003800000 */
.L_x_65:
[----:B------:R-:W-:Y:S01]  /*c820*/  BAR.SYNC.DEFER_BLOCKING 0x1, 0x80 ;  /* 0x0042000000007b1d */ /* 0x000fe20000010000 */
[----:B-1----:R-:W-:Y:S02]  /*c830*/  F2FP.F16.F32.PACK_AB R4, R57, R56 ;  /* 0x000000383904723e */ /* 0x002fe400000000ff */
[----:B------:R-:W-:Y:S02]  /*c840*/  F2FP.F16.F32.PACK_AB R5, R26, R27 ;  /* 0x0000001b1a05723e */ /* 0x000fe400000000ff */
[----:B------:R-:W-:Y:S01]  /*c850*/  F2FP.F16.F32.PACK_AB R6, R61, R60 ;  /* 0x0000003c3d06723e */ /* 0x000fe200000000ff */
[----:B------:R-:W-:Y:S01]  /*c860*/  BSSY B0, `(.L_x_67) ;  /* 0x000001c000007945 */ /* 0x000fe20003800000 */
[----:B------:R-:W-:Y:S02]  /*c870*/  F2FP.F16.F32.PACK_AB R7, R28, R31 ;  /* 0x0000001f1c07723e */ /* 0x000fe400000000ff */
[----:B------:R-:W-:Y:S02]  /*c880*/  F2FP.F16.F32.PACK_AB R8, R65, R64 ;  /* 0x000000404108723e */ /* 0x000fe400000000ff */
[----:B------:R-:W-:-:S02]  /*c890*/  F2FP.F16.F32.PACK_AB R9, R30, R35 ;  /* 0x000000231e09723e */ /* 0x000fc400000000ff */
[----:B------:R-:W-:Y:S02]  /*c8a0*/  F2FP.F16.F32.PACK_AB R10, R69, R68 ;  /* 0x00000044450a723e */ /* 0x000fe400000000ff */
[----:B------:R-:W-:Y:S01]  /*c8b0*/  F2FP.F16.F32.PACK_AB R11, R32, R39 ;  /* 0x00000027200b723e */ /* 0x000fe200000000ff */
[----:B------:R1:W-:Y:S04]  /*c8c0*/  STSM.16.M88.4 [R21+0x1000], R12 ;  /* 0x0010000c15007844 */ /* 0x0003e80000000200 */
[----:B------:R1:W-:Y:S01]  /*c8d0*/  STSM.16.M88.4 [R0+0x1000], R16 ;  /* 0x0010001000007844 */ /* 0x0003e20000000200 */
        /* <DEDUP_REMOVED lines=13> */
[----:B------:R-:W-:Y:S02]  /*c9b0*/  UMOV UR9, 0x20 ;  /* 0x0000002000097882 */ /* 0x000fe40000000000 */
[----:B------:R-:W2:Y:S01]  /*c9c0*/  S2UR UR11, SR_CTAID.Y ;  /* 0x00000000000b79c3 */ /* 0x000ea20000002600 */
[----:B------:R-:W-:-:S05]  /*c9d0*/  UIADD3.X UR5, URZ, UR5, URZ, UP0, !UPT ;  /* 0x000000053f057290 */ /* 0x000fca00087fe43f */
[----:B------:R-:W-:-:S09]  /*c9e0*/  UIADD3 UR8, UR8, -0x1200, URZ ;  /* 0xffffee0008087890 */ /* 0x000fd2000fffe03f */
[----:B--2---:R2:W-:Y:S01]  /*c9f0*/  UTMASTG.4D [UR8], [UR4] ;  /* 0x00000008040073b5 */ /* 0x0045e20008018000 */
[----:B------:R0:W-:Y:S01]  /*ca00*/  UTMACMDFLUSH ;  /* 0x00000000000079b7 */ /* 0x0001e20000000000 */
[----:B--2---:R-:W-:-:S04]  /*ca10*/  DEPBAR.LE SB0, 0x1 ;  /* 0x000080400000791a */ /* 0x004fc80000000000 */
.L_x_68:
[----:B------:R-:W-:Y:S05]  /*ca20*/  BSYNC B0 ;  /* 0x0000000000007941 */ /* 0x000fea0003800000 */
.L_x_67:
        /* <DEDUP_REMOVED lines=10> */
[----:B------:R1:W-:Y:S04]  /*cad0*/  STSM.16.M88.4 [R21], R4 ;  /* 0x0000000415007844 */ /* 0x0003e80000000200 */
        /* <DEDUP_REMOVED lines=21> */
.L_x_70:
[----:B------:R-:W-:Y:S05]  /*cc30*/  BSYNC B0 ;  /* 0x0000000000007941 */ /* 0x000fea0003800000 */
.L_x_69:
[----:B------:R-:W-:Y:S01]  /*cc40*/  BAR.SYNC.DEFER_BLOCKING 0x1, 0x80 ;  /* 0x0042000000007b1d */ /* 0x000fe20000010000 */
[----:B------:R-:W-:Y:S02]  /*cc50*/  F2FP.F16.F32.PACK_AB R88, R89, R88 ;  /* 0x000000585958723e */ /* 0x000fe400000000ff */
        /* <DEDUP_REMOVED lines=9> */
[----:B------:R2:W-:Y:S01]  /*ccf0*/  STSM.16.M88.4 [R23], R16 ;  /* 0x0000001017007844 */ /* 0x0005e20000000200 */
[----:B------:R-:W-:Y:S01]  /*cd00*/  @!PT LDS RZ, [RZ] ;  /* 0x00000000fffff984 */ /* 0x000fe20000000800 */
[----:B------:R-:W-:Y:S01]  /*cd10*/  @!PT LDS RZ, [RZ] ;  /* 0x00000000fffff984 */ /* 0x000fe20000000800 */
[----:B------:R-:W-:Y:S01]  /*cd20*/  @!PT LDS RZ, [RZ] ;  /* 0x00000000fffff984 */ /* 0x000fe20000000800 */
[----:B------:R-:W-:Y:S01]  /*cd30*/  @!PT LDS RZ, [RZ] ;  /* 0x00000000fffff984 */ /* 0x000fe20000000800 */
[----:B------:R3:W-:Y:S06]  /*cd40*/  MEMBAR.ALL.CTA ;  /* 0x0000000000007992 */ /* 0x0007ec0000008000 */
[----:B---3--:R-:W3:Y:S02]  /*cd50*/  FENCE.VIEW.ASYNC.S ;  /* 0x00000000000073c6 */ /* 0x008ee40000000000 */
[----:B---3--:R-:W-:Y:S06]  /*cd60*/  BAR.SYNC.DEFER_BLOCKING 0x1, 0x80 ;  /* 0x0042000000007b1d */ /* 0x008fec0000010000 */
[----:B------:R-:W-:Y:S05]  /*cd70*/  @P1 BRA `(.L_x_72) ;  /* 0x0000000000301947 */ /* 0x000fea0003800000 */
[----:B------:R-:W-:Y:S01]  /*cd80*/  S2UR UR12, SR_CTAID.Z ;  /* 0x00000000000c79c3 */ /* 0x000fe20000002700 */
[----:B------:R-:W-:Y:S01]  /*cd90*/  R2UR UR8, R22 ;  /* 0x00000000160872ca */ /* 0x000fe200000e0000 */
[----:B------:R-:W-:Y:S01]  /*cda0*/  ULDC.64 UR4, c[0x0][0x198] ;  /* 0x0000660000047ab9 */ /* 0x000fe20000000a00 */
[----:B------:R-:W-:Y:S02]  /*cdb0*/  USHF.L.U32 UR10, UR37, 0x6, URZ ;  /* 0x00000006250a7899 */ /* 0x000fe4000800063f */
[----:B------:R-:W-:Y:S01]  /*cdc0*/  UIADD3 UR4, UP0, UR4, 0x670, URZ ;  /* 0x0000067004047890 */ /* 0x000fe2000ff1e03f */
[----:B------:R-:W-:Y:S02]  /*cdd0*/  UMOV UR9, 0x60 ;  /* 0x0000006000097882 */ /* 0x000fe40000000000 */
[----:B------:R-:W3:Y:S01]  /*cde0*/  S2UR UR11, SR_CTAID.Y ;  /* 0x00000000000b79c3 */ /* 0x000ee20000002600 */
[----:B------:R-:W-:-:S05]  /*cdf0*/  UIADD3.X UR5, URZ, UR5, URZ, UP0, !UPT ;  /* 0x000000053f057290 */ /* 0x000fca00087fe43f */
[----:B------:R-:W-:-:S09]  /*ce00*/  UIADD3 UR8, UR8, -0x1200, URZ ;  /* 0xffffee0008087890 */ /* 0x000fd2000fffe03f */
[----:B---3--:R3:W-:Y:S01]  /*ce10*/  UTMASTG.4D [UR8], [UR4] ;  /* 0x00000008040073b5 */ /* 0x0087e20008018000 */
[----:B------:R0:W-:Y:S01]  /*ce20*/  UTMACMDFLUSH ;  /* 0x00000000000079b7 */ /* 0x0001e20000000000 */
[----:B---3--:R-:W-:-:S04]  /*ce30*/  DEPBAR.LE SB0, 0x1 ;  /* 0x000080400000791a */ /* 0x008fc80000000000 */
.L_x_72:
[----:B------:R-:W-:Y:S05]  /*ce40*/  BSYNC B0 ;  /* 0x0000000000007941 */ /* 0x000fea0003800000 */
.L_x_71:
        /* <DEDUP_REMOVED lines=17> */
[----:B----4-:R-:W4:Y:S02]  /*cf60*/  FENCE.VIEW.ASYNC.S ;  /* 0x00000000000073c6 */ /* 0x010f240000000000 */
[----:B----4-:R-:W-:Y:S06]  /*cf70*/  BAR.SYNC.DEFER_BLOCKING 0x1, 0x80 ;  /* 0x0042000000007b1d */ /* 0x010fec0000010000 */
[----:B------:R-:W-:Y:S05]  /*cf80*/  @P1 BRA `(.L_x_74) ;  /* 0x0000000000301947 */ /* 0x000fea0003800000 */
[----:B------:R-:W-:Y:S01]  /*cf90*/  S2UR UR12, SR_CTAID.Z ;  /* 0x00000000000c79c3 */ /* 0x000fe20000002700 */
[----:B------:R-:W-:Y:S01]  /*cfa0*/  R2UR UR8, R22 ;  /* 0x00000000160872ca */ /* 0x000fe200000e0000 */
[----:B------:R-:W-:Y:S01]  /*cfb0*/  ULDC.64 UR4, c[0x0][0x198] ;  /* 0x0000660000047ab9 */ /* 0x000fe20000000a00 */
[----:B------:R-:W-:Y:S02]  /*cfc0*/  USHF.L.U32 UR10, UR37, 0x6, URZ ;  /* 0x00000006250a7899 */ /* 0x000fe4000800063f */
[----:B------:R-:W-:Y:S01]  /*cfd0*/  UIADD3 UR4, UP0, UR4, 0x670, URZ ;  /* 0x0000067004047890 */ /* 0x000fe2000ff1e03f */
[----:B------:R-:W-:Y:S02]  /*cfe0*/  UMOV UR9, 0x80 ;  /* 0x0000008000097882 */ /* 0x000fe40000000000 */
[----:B------:R-:W4:Y:S01]  /*cff0*/  S2UR UR11, SR_CTAID.Y ;  /* 0x00000000000b79c3 */ /* 0x000f220000002600 */
[----:B------:R-:W-:-:S05]  /*d000*/  UIADD3.X UR5, URZ, UR5, URZ, UP0, !UPT ;  /* 0x000000053f057290 */ /* 0x000fca00087fe43f */
[----:B------:R-:W-:-:S09]  /*d010*/  UIADD3 UR8, UR8, -0x2200, URZ ;  /* 0xffffde0008087890 */ /* 0x000fd2000fffe03f */
[----:B----4-:R4:W-:Y:S01]  /*d020*/  UTMASTG.4D [UR8], [UR4] ;  /* 0x00000008040073b5 */ /* 0x0109e20008018000 */
[----:B------:R0:W-:Y:S01]  /*d030*/  UTMACMDFLUSH ;  /* 0x00000000000079b7 */ /* 0x0001e20000000000 */
[----:B----4-:R-:W-:-:S04]  /*d040*/  DEPBAR.LE SB0, 0x1 ;  /* 0x000080400000791a */ /* 0x010fc80000000000 */
.L_x_74:
[----:B------:R-:W-:Y:S05]  /*d050*/  BSYNC B0 ;  /* 0x0000000000007941 */ /* 0x000fea0003800000 */
.L_x_73:
[----:B------:R-:W-:Y:S06]  /*d060*/  BAR.SYNC.DEFER_BLOCKING 0x1, 0x80 ;  /* 0x0042000000007b1d */ /* 0x000fec0000010000 */
[----:B------:R-:W-:Y:S01]  /*d070*/  BSSY B0, `(.L_x_75) ;  /* 0x0000016000007945 */ /* 0x000fe20003800000 */
[----:B------:R4:W-:Y:S04]  /*d080*/  STSM.16.M88.4 [R21+0x1000], R104 ;  /* 0x0010006815007844 */ /* 0x0009e80000000200 */
[----:B------:R4:W-:Y:S01]  /*d090*/  STSM.16.M88.4 [R23], R84 ;  /* 0x0000005417007844 */ /* 0x0009e20000000200 */
[----:B------:R-:W-:Y:S01]  /*d0a0*/  @!PT LDS RZ, [RZ] ;  /* 0x00000000fffff984 */ /* 0x000fe20000000800 */
[----:B------:R-:W-:Y:S01]  /*d0b0*/  @!PT LDS RZ, [RZ] ;  /* 0x00000000fffff984 */ /* 0x000fe20000000800 */
[----:B------:R-:W-:Y:S01]  /*d0c0*/  @!PT LDS RZ, [RZ] ;  /* 0x00000000fffff984 */ /* 0x000fe20000000800 */
[----:B------:R-:W-:Y:S01]  /*d0d0*/  @!PT LDS RZ, [RZ] ;  /* 0x00000000fffff984 */ /* 0x000fe20000000800 */
[----:B------:R5:W-:Y:S06]  /*d0e0*/  MEMBAR.ALL.CTA ;  /* 0x0000000000007992 */ /* 0x000bec0000008000 */
[----:B-----5:R-:W5:Y:S02]  /*d0f0*/  FENCE.VIEW.ASYNC.S ;  /* 0x00000000000073c6 */ /* 0x020f640000000000 */
[----:B-----5:R-:W-:Y:S06]  /*d100*/  BAR.SYNC.DEFER_BLOCKING 0x1, 0x80 ;  /* 0x0042000000007b1d */ /* 0x020fec0000010000 */
[----:B------:R-:W-:Y:S05]  /*d110*/  @P1 BRA `(.L_x_76) ;  /* 0x00000000002c1947 */ /* 0x000fea0003800000 */
[----:B------:R-:W-:Y:S01]  /*d120*/  S2UR UR12, SR_CTAID.Z ;  /* 0x00000000000c79c3 */ /* 0x000fe20000002700 */
[----:B------:R-:W-:Y:S01]  /*d130*/  R2UR UR8, R22 ;  /* 0x00000000160872ca */ /* 0x000fe200000e0000 */
[----:B------:R-:W-:Y:S01]  /*d140*/  ULDC.64 UR4, c[0x0][0x198] ;  /* 0x0000660000047ab9 */ /* 0x000fe20000000a00 */
[----:B------:R-:W-:Y:S02]  /*d150*/  USHF.L.U32 UR10, UR37, 0x6, URZ ;  /* 0x00000006250a7899 */ /* 0x000fe4000800063f */
[----:B------:R-:W-:Y:S01]  /*d160*/  UIADD3 UR4, UP0, UR4, 0x670, URZ ;  /* 0x0000067004047890 */ /* 0x000fe2000ff1e03f */
[----:B------:R-:W-:Y:S02]  /*d170*/  UMOV UR9, 0xa0 ;  /* 0x000000a000097882 */ /* 0x000fe40000000000 */
[----:B------:R-:W5:Y:S01]  /*d180*/  S2UR UR11, SR_CTAID.Y ;  /* 0x00000000000b79c3 */ /* 0x000f620000002600 */
[----:B------:R-:W-:-:S05]  /*d190*/  UIADD3.X UR5, URZ, UR5, URZ, UP0, !UPT ;  /* 0x000000053f057290 */ /* 0x000fca00087fe43f */
[----:B------:R-:W-:-:S09]  /*d1a0*/  UIADD3 UR8, UR8, -0x1200, URZ ;  /* 0xffffee0008087890 */ /* 0x000fd2000fffe03f */
[----:B-----5:R1:W-:Y:S02]  /*d1b0*/  UTMASTG.4D [UR8], [UR4] ;  /* 0x00000008040073b5 */ /* 0x0203e40008018000 */
[----:B-1----:R0:W-:Y:S02]  /*d1c0*/  UTMACMDFLUSH ;  /* 0x00000000000079b7 */ /* 0x0021e40000000000 */
.L_x_76:
[----:B------:R-:W-:Y:S05]  /*d1d0*/  BSYNC B0 ;  /* 0x0000000000007941 */ /* 0x000fea0003800000 */
.L_x_75:
[----:B------:R-:W-:Y:S01]  /*d1e0*/  UIADD3 UR38, UR38, -0x1, URZ ;  /* 0xffffffff26267890 */ /* 0x000fe2000fffe03f */
[----:B------:R-:W-:-:S04]  /*d1f0*/  DEPBAR.LE SB0, 0x0 ;  /* 0x000080000000791a */ /* 0x000fc80000000000 */
[----:B------:R-:W-:-:S04]  /*d200*/  USHF.L.U32 UR4, UR38, 0x3, URZ ;  /* 0x0000000326047899 */ /* 0x000fc8000800063f */
[----:B------:R-:W-:-:S04]  /*d210*/  ULOP3.LUT UR4, UR4, 0x8, URZ, 0xe2, !UPT ;  /* 0x0000000804047892 */ /* 0x000fc8000f8ee23f */
[----:B------:R-:W-:-:S06]  /*d220*/  ULOP3.LUT UR4, UR4, 0x18, URZ, 0x3c, !UPT ;  /* 0x0000001804047892 */ /* 0x000fcc000f8e3c3f */
[----:B-1-3--:R-:W-:-:S04]  /*d230*/  MOV R0, UR4 ;  /* 0x0000000400007c02 */ /* 0x00afc80008000f00 */
[----:B------:R-:W-:Y:S01]  /*d240*/  SYNCS.ARRIVE.TRANS64.A1T0 RZ, [R0+UR36+0x48090], RZ ;  /* 0x048090ff00ff79a7 */ /* 0x000fe20008100024 */
[----:B------:R-:W-:Y:S05]  /*d250*/  EXIT ;  /* 0x000000000000794d */ /* 0x000fea0003800000 */
.L_x_6:
[----:B------:R-:W-:-:S08]  /*d260*/  UISETP.NE.AND UP0, UPT, UR7, 0x1, UPT ;  /* 0x000000010700788c */ /* 0x000fd0000bf05270 */
[----:B------:R-:W1:-:S00]  /*d270*/  USETMAXREG.DEALLOC.CTAPOOL 0x18 ;  /* 0x00000018000079c8 */ /* 0x000e4000080e0500 */
[----:B------:R-:W-:-:S13]  /*d280*/  PLOP3.LUT P0, PT, PT, PT, UP0, 0x80, 0x0 ;  /* 0x000000000000781c */ /* 0x000fda0003f0f008 */
[----:B------:R-:W-:Y:S05]  /*d290*/  @P0 EXIT ;  /* 0x000000000000094d */ /* 0x000fea0003800000 */
[----:B------:R-:W2:Y:S01]  /*d2a0*/  S2UR UR11, SR_CTAID.X ;  /* 0x00000000000b79c3 */ /* 0x000ea20000002500 */
[----:B------:R-:W-:Y:S01]  /*d2b0*/  ULDC UR4, c[0x0][0x28c] ;  /* 0x0000a30000047ab9 */ /* 0x000fe20000000800 */
[----:B------:R-:W-:Y:S01]  /*d2c0*/  ELECT P3, URZ, PT ;  /* 0x00000000003f782f */ /* 0x000fe20003860000 */
[----:B------:R-:W-:Y:S01]  /*d2d0*/  BSSY B0, `(.L_x_77) ;  /* 0x000003c000007945 */ /* 0x000fe20003800000 */
[----:B------:R-:W-:Y:S01]  /*d2e0*/  UIADD3 UR5, UR4, 0x7f, URZ ;  /* 0x0000007f04057890 */ /* 0x000fe2000fffe03f */
[----:B-1----:R-:W-:Y:S02]  /*d2f0*/  CS2R R2, SRZ ;  /* 0x0000000000027805 */ /* 0x002fe4000001ff00 */
[----:B------:R-:W-:Y:S01]  /*d300*/  MOV R7, RZ ;  /* 0x000000ff00077202 */ /* 0x000fe20000000f00 */
[----:B------:R-:W-:Y:S01]  /*d310*/  USHF.R.S32.HI UR7, URZ, 0x1f, UR5 ;  /* 0x0000001f3f077899 */ /* 0x000fe20008011405 */
[----:B------:R-:W1:Y:S03]  /*d320*/  S2UR UR36, SR_CTAID.Y ;  /* 0x00000000002479c3 */ /* 0x000e660000002600 */
[----:B------:R-:W-:-:S04]  /*d330*/  ULEA.HI UR7, UR7, UR5, URZ, 0x7 ;  /* 0x0000000507077291 */ /* 0x000fc8000f8f383f */
[----:B------:R-:W-:Y:S01]  /*d340*/  USHF.R.S32.HI UR7, URZ, 0x7, UR7 ;  /* 0x000000073f077899 */ /* 0x000fe20008011407 */
[----:B------:R-:W3:Y:S01]  /*d350*/  S2UR UR37, SR_CTAID.Z ;  /* 0x00000000002579c3 */ /* 0x000ee20000002700 */
[----:B--2---:R-:W-:-:S04]  /*d360*/  USHF.L.U32 UR11, UR11, 0x7, URZ ;  /* 0x000000070b0b7899 */ /* 0x004fc8000800063f */
[----:B------:R-:W-:-:S04]  /*d370*/  UIADD3 UR4, UR11, 0xff, URZ ;  /* 0x000000ff0b047890 */ /* 0x000fc8000fffe03f */
[----:B------:R-:W-:-:S04]  /*d380*/  USHF.R.U32.HI UR4, URZ, 0x7, UR4 ;  /* 0x000000073f047899 */ /* 0x000fc80008011604 */
[----:B------:R-:W-:-:S04]  /*d390*/  UISETP.LT.AND UP0, UPT, UR4, UR7, UPT ;  /* 0x000000070400728c */ /* 0x000fc8000bf01270 */
[----:B------:R-:W-:Y:S01]  /*d3a0*/  USEL UR4, UR4, UR7, UP0 ;  /* 0x0000000704047287 */ /* 0x000fe20008000000 */
[----:B-1-3--:R-:W-:Y:S11]  /*d3b0*/  @!P3 BRA `(.L_x_78) ;  /* 0x0000000000b4b947 */ /* 0x00aff60003800000 */
[----:B------:R-:W1:Y:S01]  /*d3c0*/  S2R R4, SR_CgaCtaId ;  /* 0x0000000000047919 */ /* 0x000e620000008800 */
[----:B------:R-:W-:Y:S02]  /*d3d0*/  MOV R3, 0x400 ;  /* 0x0000040000037802 */ /* 0x000fe40000000f00 */
[----:B------:R-:W-:Y:S02]  /*d3e0*/  MOV R5, 0x1 ;  /* 0x0000000100057802 */ /* 0x000fe40000000f00 */
[----:B-1----:R-:W-:Y:S02]  /*d3f0*/  LEA R4, R4, R3, 0x18 ;  /* 0x0000000304047211 */ /* 0x002fe400078ec0ff */
[----:B------:R-:W-:-:S04]  /*d400*/  SHF.L.U32 R3, R5, 0x1f, RZ ;  /* 0x0000001f05037819 */ /* 0x000fc800000006ff */
[----:B------:R-:W1:Y:S02]  /*d410*/  SYNCS.PHASECHK.TRANS64.TRYWAIT P0, [R4+URZ+0x48060], R3 ;  /* 0x04806003040075a7 */ /* 0x000e64000800017f */
[----:B-1----:R-:W-:Y:S05]  /*d420*/  @!P0 BRA `(.L_x_79) ;  /* 0x0000001400cc8947 */ /* 0x002fea0003800000 */
.L_x_116:
[----:B------:R-:W-:Y:S01]  /*d430*/  ULOP3.LUT UR5, UR6, 0x2, URZ, 0xfc, !UPT ;  /* 0x0000000206057892 */ /* 0x000fe2000f8efc3f */
[----:B-1----:R-:W-:-:S03]  /*d440*/  @P2 MOV R3, 0x6000 ;  /* 0x0000600000032802 */ /* 0x002fc60000000f00 */
[----:B------:R-:W-:Y:S01]  /*d450*/  UPRMT UR5, UR5, 0x9910, URZ ;  /* 0x0000991005057896 */ /* 0x000fe2000800003f */
[----:B------:R1:W-:Y:S03]  /*d460*/  @P2 SYNCS.ARRIVE.TRANS64 RZ, [R4+URZ+0x48050], R3 ;  /* 0x0480500304ff29a7 */ /* 0x0003e6000800003f */
[----:B------:R-:W-:-:S06]  /*d470*/  UISETP.NE.AND UP0, UPT, UR5, 0x2, UPT ;  /* 0x000000020500788c */ /* 0x000fcc000bf05270 */
[----:B------:R-:W-:-:S13]  /*d480*/  PLOP3.LUT P0, PT, PT, PT, UP0, 0x80, 0x0 ;  /* 0x000000000000781c */ /* 0x000fda0003f0f008 */
[----:B-1----:R-:W-:Y:S05]  /*d490*/  @P0 BRA `(.L_x_80) ;  /* 0x0000000000040947 */ /* 0x002fea0003800000 */
[----:B------:R-:W-:Y:S01]  /*d4a0*/  BPT.TRAP 0x1 ;  /* 0x000000040000795c */ /* 0x000fe20000300000 */
.L_x_80:
[----:B------:R-:W-:-:S04]  /*d4b0*/  LOP3.LUT P0, RZ, R0, 0x1f, RZ, 0xc0, !PT ;  /* 0x0000001f00ff7812 */ /* 0x000fc8000780c0ff */
[----:B------:R-:W-:-:S13]  /*d4c0*/  PLOP3.LUT P0, PT, P0, P2, PT, 0x2a, 0x0 ;  /* 0x000000000000781c */ /* 0x000fda0000704572 */
[----:B------:R-:W-:Y:S05]  /*d4d0*/  @P0 BRA `(.L_x_81) ;  /* 0x0000000000040947 */ /* 0x000fea0003800000 */
[----:B------:R-:W-:Y:S01]  /*d4e0*/  BPT.TRAP 0x1 ;  /* 0x000000040000795c */ /* 0x000fe20000300000 */
.L_x_81:
[----:B------:R-:W-:Y:S01]  /*d4f0*/  R2UR UR8, R4 ;  /* 0x00000000040872ca */ /* 0x000fe200000e0000 */
[----:B------:R-:W-:Y:S01]  /*d500*/  ULDC.64 UR14, c[0x0][0x198] ;  /* 0x00006600000e7ab9 */ /* 0x000fe20000000a00 */
[----:B------:R-:W-:Y:S01]  /*d510*/  UMOV UR22, 0x0 ;  /* 0x0000000000167882 */ /* 0x000fe20000000000 */
[----:B------:R-:W-:Y:S01]  /*d520*/  UIADD3 UR14, UP0, UR14, 0xf0, URZ ;  /* 0x000000f00e0e7890 */ /* 0x000fe2000ff1e03f */
[----:B------:R-:W-:Y:S01]  /*d530*/  MOV R7, 0x40 ;  /* 0x0000004000077802 */ /* 0x000fe20000000f00 */
[----:B------:R-:W-:Y:S01]  /*d540*/  UMOV UR23, 0x10000000 ;  /* 0x1000000000177882 */ /* 0x000fe20000000000 */
[----:B------:R-:W-:Y:S01]  /*d550*/  UMOV UR10, URZ ;  /* 0x0000003f000a7c82 */ /* 0x000fe20008000000 */
[----:B------:R-:W-:Y:S01]  /*d560*/  UIADD3.X UR15, URZ, UR15, URZ, UP0, !UPT ;  /* 0x0000000f3f0f7290 */ /* 0x000fe200087fe43f */
[----:B------:R-:W-:Y:S01]  /*d570*/  MOV R3, 0x1 ;  /* 0x0000000100037802 */ /* 0x000fe20000000f00 */
[----:B------:R-:W-:Y:S01]  /*d580*/  UMOV UR12, UR36 ;  /* 0x00000024000c7c82 */ /* 0x000fe20008000000 */
[----:B------:R-:W-:Y:S01]  /*d590*/  UMOV UR13, UR37 ;  /* 0x00000025000d7c82 */ /* 0x000fe20008000000 */
[----:B------:R-:W-:Y:S01]  /*d5a0*/  UMOV UR18, 0x40 ;  /* 0x0000004000127882 */ /* 0x000fe20000000000 */
[----:B------:R-:W-:Y:S01]  /*d5b0*/  UMOV UR19, UR11 ;  /* 0x0000000b00137c82 */ /* 0x000fe20008000000 */
[----:B------:R-:W-:-:S02]  /*d5c0*/  UIADD3 UR9, UR8, 0x48050, URZ ;  /* 0x0004805008097890 */ /* 0x000fc4000fffe03f */
[----:B------:R-:W-:Y:S02]  /*d5d0*/  UIADD3 UR16, UR8, 0x2000, URZ ;  /* 0x0000200008107890 */ /* 0x000fe4000fffe03f */
[----:B------:R-:W-:Y:S01]  /*d5e0*/  UIADD3 UR32, UR8, 0x4000, URZ ;  /* 0x0000400008207890 */ /* 0x000fe2000fffe03f */
[----:B------:R-:W-:Y:S01]  /*d5f0*/  UMOV UR20, UR36 ;  /* 0x0000002400147c82 */ /* 0x000fe20008000000 */
[----:B------:R-:W-:Y:S01]  /*d600*/  UMOV UR21, UR37 ;  /* 0x0000002500157c82 */ /* 0x000fe20008000000 */
[----:B------:R-:W-:Y:S01]  /*d610*/  UMOV UR17, UR9 ;  /* 0x0000000900117c82 */ /* 0x000fe20008000000 */
[----:B------:R-:W-:Y:S01]  /*d620*/  UMOV UR34, 0x80 ;  /* 0x0000008000227882 */ /* 0x000fe20000000000 */
[----:B------:R-:W-:Y:S01]  /*d630*/  UMOV UR35, UR11 ;  /* 0x0000000b00237c82 */ /* 0x000fe20008000000 */
[----:B------:R-:W-:Y:S01]  /*d640*/  UMOV UR33, UR9 ;  /* 0x0000000900217c82 */ /* 0x000fe20008000000 */
[----:B------:R1:W-:Y:S01]  /*d650*/  UTMALDG.4D [UR8], [UR14], desc[UR22] ;  /* 0x000016080e0075b4 */ /* 0x0003e20008019000 */
[----:B------:R1:W-:Y:S01]  /*d660*/  UTMALDG.4D [UR16], [UR14], desc[UR22] ;  /* 0x000016100e0075b4 */ /* 0x0003e20008019000 */
[----:B------:R1:W-:Y:S02]  /*d670*/  UTMALDG.4D [UR32], [UR14], desc[UR22] ;  /* 0x000016200e0075b4 */ /* 0x0003e40008019000 */
[----:B-1----:R-:W-:Y:S01]  /*d680*/  NOP ;  /* 0x0000000000007918 */ /* 0x002fe20000000000 */
.L_x_78:
[----:B------:R-:W-:Y:S05]  /*d690*/  BSYNC B0 ;  /* 0x0000000000007941 */ /* 0x000fea0003800000 */
.L_x_77:
[----:B------:R-:W-:Y:S01]  /*d6a0*/  ISETP.LT.AND P4, PT, RZ, UR4, P3 ;  /* 0x00000004ff007c0c */ /* 0x000fe20009f81270 */
[----:B------:R-:W-:-:S12]  /*d6b0*/  BSSY B0, `(.L_x_82) ;  /* 0x0000030000007945 */ /* 0x000fd80003800000 */
[----:B------:R-:W-:Y:S05]  /*d6c0*/  @!P4 BRA `(.L_x_83) ;  /* 0x0000000000b8c947 */ /* 0x000fea0003800000 */
[----:B------:R-:W1:Y:S01]  /*d6d0*/  S2R R5, SR_CgaCtaId ;  /* 0x0000000000057919 */ /* 0x000e620000008800 */
[----:B------:R-:W-:-:S04]  /*d6e0*/  MOV R2, 0x400 ;  /* 0x0000040000027802 */ /* 0x000fc80000000f00 */
[----:B-1----:R-:W-:Y:S02]  /*d6f0*/  LEA R5, R5, R2, 0x18 ;  /* 0x0000000205057211 */ /* 0x002fe400078ec0ff */
[----:B------:R-:W-:-:S04]  /*d700*/  MOV R2, 0x1 ;  /* 0x0000000100027802 */ /* 0x000fc80000000f00 */
[----:B------:R-:W-:-:S04]  /*d710*/  SHF.L.U32 R2, R2, 0x1f, RZ ;  /* 0x0000001f02027819 */ /* 0x000fc800000006ff */
[----:B------:R-:W1:Y:S02]  /*d720*/  SYNCS.PHASECHK.TRANS64.TRYWAIT P0, [R5+URZ+0x48028], R2 ;  /* 0x04802802050075a7 */ /* 0x000e64000800017f */
[----:B-1----:R-:W-:Y:S05]  /*d730*/  @!P0 BRA `(.L_x_84) ;  /* 0x00000014001c8947 */ /* 0x002fea0003800000 */
.L_x_117:
        /* <DEDUP_REMOVED lines=8> */
.L_x_85:
[----:B------:R-:W-:-:S04]  /*d7c0*/  LOP3.LUT P0, RZ, R0, 0x1f, RZ, 0xc0, !PT ;  /* 0x0000001f00ff7812 */ /* 0x000fc8000780c0ff */
[----:B------:R-:W-:-:S13]  /*d7d0*/  PLOP3.LUT P0, PT, P0, P2, PT, 0x2a, 0x0 ;  /* 0x000000000000781c */ /* 0x000fda0000704572 */
[----:B------:R-:W-:Y:S05]  /*d7e0*/  @P0 BRA `(.L_x_86) ;  /* 0x0000000000040947 */ /* 0x000fea0003800000 */
[----:B------:R-:W-:Y:S01]  /*d7f0*/  BPT.TRAP 0x1 ;  /* 0x000000040000795c */ /* 0x000fe20000300000 */
.L_x_86:
[----:B------:R-:W-:Y:S01]  /*d800*/  R2UR UR16, R5 ;  /* 0x00000000051072ca */ /* 0x000fe200000e0000 */
[----:B------:R-:W-:Y:S01]  /*d810*/  ULDC.64 UR8, c[0x0][0x198] ;  /* 0x0000660000087ab9 */ /* 0x000fe20000000a00 */
[----:B------:R-:W-:Y:S01]  /*d820*/  UMOV UR35, URZ ;  /* 0x0000003f00237c82 */ /* 0x000fe20008000000 */
[----:B------:R-:W-:Y:S01]  /*d830*/  UIADD3 UR8, UP0, UR8, 0x1f0, URZ ;  /* 0x000001f008087890 */ /* 0x000fe2000ff1e03f */
[----:B------:R-:W-:Y:S01]  /*d840*/  MOV R2, 0x1 ;  /* 0x0000000100027802 */ /* 0x000fe20000000f00 */
[----:B------:R-:W-:Y:S01]  /*d850*/  UMOV UR12, 0x0 ;  /* 0x00000000000c7882 */ /* 0x000fe20000000000 */
[----:B------:R-:W-:Y:S01]  /*d860*/  UMOV UR13, 0x10000000 ;  /* 0x10000000000d7882 */ /* 0x000fe20000000000 */
[----:B------:R-:W-:Y:S01]  /*d870*/  UIADD3.X UR9, URZ, UR9, URZ, UP0, !UPT ;  /* 0x000000093f097290 */ /* 0x000fe200087fe43f */
[----:B------:R-:W-:Y:S01]  /*d880*/  UMOV UR34, URZ ;  /* 0x0000003f00227c82 */ /* 0x000fe20008000000 */
[----:B------:R-:W-:Y:S01]  /*d890*/  UMOV UR26, 0x40 ;  /* 0x00000040001a7882 */ /* 0x000fe20000000000 */
[----:B------:R-:W-:Y:S01]  /*d8a0*/  UMOV UR28, UR36 ;  /* 0x00000024001c7c82 */ /* 0x000fe20008000000 */
[----:B------:R-:W-:-:S02]  /*d8b0*/  UMOV UR29, UR37 ;  /* 0x00000025001d7c82 */ /* 0x000fc40008000000 */
[----:B------:R-:W-:Y:S02]  /*d8c0*/  UIADD3 UR32, UR16, 0xc000, URZ ;  /* 0x0000c00010207890 */ /* 0x000fe4000fffe03f */
[----:B------:R-:W-:Y:S02]  /*d8d0*/  UIADD3 UR33, UR16, 0x48000, URZ ;  /* 0x0004800010217890 */ /* 0x000fe4000fffe03f */
[----:B------:R-:W-:Y:S02]  /*d8e0*/  UIADD3 UR24, UR16, 0x10000, URZ ;  /* 0x0001000010187890 */ /* 0x000fe4000fffe03f */
[----:B------:R-:W-:Y:S01]  /*d8f0*/  UIADD3 UR16, UR16, 0x14000, URZ ;  /* 0x0001400010107890 */ /* 0x000fe2000fffe03f */
[----:B------:R-:W-:Y:S02]  /*d900*/  UMOV UR27, UR35 ;  /* 0x00000023001b7c82 */ /* 0x000fe40008000000 */
[----:B------:R-:W-:Y:S01]  /*d910*/  UMOV UR25, UR33 ;  /* 0x0000002100197c82 */ /* 0x000fe20008000000 */
[----:B------:R-:W-:Y:S01]  /*d920*/  UMOV UR18, 0x80 ;  /* 0x0000008000127882 */ /* 0x000fe20000000000 */
[----:B------:R-:W-:Y:S01]  /*d930*/  UMOV UR20, UR36 ;  /* 0x0000002400147c82 */ /* 0x000fe20008000000 */
[----:B------:R-:W-:Y:S01]  /*d940*/  UMOV UR21, UR37 ;  /* 0x0000002500157c82 */ /* 0x000fe20008000000 */
[----:B------:R-:W-:Y:S01]  /*d950*/  UMOV UR19, UR35 ;  /* 0x0000002300137c82 */ /* 0x000fe20008000000 */
[----:B------:R1:W-:Y:S01]  /*d960*/  UTMALDG.4D [UR32], [UR8], desc[UR12] ;  /* 0x00000c20080075b4 */ /* 0x0003e20008019000 */
[----:B------:R-:W-:Y:S01]  /*d970*/  UMOV UR17, UR33 ;  /* 0x0000002100117c82 */ /* 0x000fe20008000000 */
[----:B------:R1:W-:Y:S01]  /*d980*/  UTMALDG.4D [UR24], [UR8], desc[UR12] ;  /* 0x00000c18080075b4 */ /* 0x0003e20008019000 */
[----:B------:R1:W-:Y:S02]  /*d990*/  UTMALDG.4D [UR16], [UR8], desc[UR12] ;  /* 0x00000c10080075b4 */ /* 0x0003e40008019000 */
[----:B-1----:R-:W-:Y:S01]  /*d9a0*/  NOP ;  /* 0x0000000000007918 */ /* 0x002fe20000000000 */
.L_x_83:
[----:B------:R-:W-:Y:S05]  /*d9b0*/  BSYNC B0 ;  /* 0x0000000000007941 */ /* 0x000fea0003800000 */
.L_x_82:
[----:B------:R-:W-:Y:S04]  /*d9c0*/  BSSY B0, `(.L_x_87) ;  /* 0x0000033000007945 */ /* 0x000fe80003800000 */
[----:B------:R-:W-:Y:S05]  /*d9d0*/  @!P3 BRA `(.L_x_88) ;  /* 0x0000000000c4b947 */ /* 0x000fea0003800000 */
[----:B------:R-:W1:Y:S01]  /*d9e0*/  S2R R5, SR_CgaCtaId ;  /* 0x0000000000057919 */ /* 0x000e620000008800 */
[----:B------:R-:W-:-:S04]  /*d9f0*/  MOV R4, 0x400 ;  /* 0x0000040000047802 */ /* 0x000fc80000000f00 */
[----:B-1----:R-:W-:Y:S02]  /*da00*/  LEA R6, R5, R4, 0x18 ;  /* 0x0000000405067211 */ /* 0x002fe400078ec0ff */
[----:B------:R-:W-:Y:S02]  /*da10*/  MOV R5, 0x1 ;  /* 0x0000000100057802 */ /* 0x000fe40000000f00 */
[----:B------:R-:W-:Y:S02]  /*da20*/  LEA R4, R3, R6, 0x3 ;  /* 0x0000000603047211 */ /* 0x000fe400078e18ff */
[----:B------:R-:W-:-:S04]  /*da30*/  SHF.L.U32 R5, R5, 0x1f, RZ ;  /* 0x0000001f05057819 */ /* 0x000fc800000006ff */
[----:B------:R-:W1:Y:S02]  /*da40*/  SYNCS.PHASECHK.TRANS64.TRYWAIT P0, [R4+URZ+0x48060], R5 ;  /* 0x04806005040075a7 */ /* 0x000e64000800017f */
[----:B-1----:R-:W-:Y:S05]  /*da50*/  @!P0 BRA `(.L_x_89) ;  /* 0x0000001000688947 */ /* 0x002fea0003800000 */
.L_x_118:
        /* <DEDUP_REMOVED lines=8> */
.L_x_90:
[----:B------:R-:W-:-:S04]  /*dae0*/  LOP3.LUT P0, RZ, R0, 0x1f, RZ, 0xc0, !PT ;  /* 0x0000001f00ff7812 */ /* 0x000fc8000780c0ff */
[----:B------:R-:W-:-:S13]  /*daf0*/  PLOP3.LUT P0, PT, P0, P2, PT, 0x2a, 0x0 ;  /* 0x000000000000781c */ /* 0x000fda0000704572 */
[----:B------:R-:W-:Y:S05]  /*db00*/  @P0 BRA `(.L_x_91) ;  /* 0x0000000000040947 */ /* 0x000fea0003800000 */
[----:B------:R-:W-:Y:S01]  /*db10*/  BPT.TRAP 0x1 ;  /* 0x000000040000795c */ /* 0x000fe20000300000 */
.L_x_91:
[----:B------:R-:W-:Y:S01]  /*db20*/  R2UR UR24, R3 ;  /* 0x00000000031872ca */ /* 0x000fe200000e0000 */
[----:B------:R-:W-:Y:S01]  /*db30*/  ULDC.64 UR8, c[0x0][0x198] ;  /* 0x0000660000087ab9 */ /* 0x000fe20000000a00 */
[----:B------:R-:W-:Y:S01]  /*db40*/  R2UR UR5, R6 ;  /* 0x00000000060572ca */ /* 0x000fe200000e0000 */
[----:B------:R-:W-:Y:S01]  /*db50*/  UIADD3 UR8, UP0, UR8, 0xf0, URZ ;  /* 0x000000f008087890 */ /* 0x000fe2000ff1e03f */
[----:B------:R-:W-:Y:S01]  /*db60*/  R2UR UR27, R7 ;  /* 0x00000000071b72ca */ /* 0x000fe200000e0000 */
[----:B------:R-:W-:Y:S01]  /*db70*/  UMOV UR12, 0x0 ;  /* 0x00000000000c7882 */ /* 0x000fe20000000000 */
[----:B------:R-:W-:Y:S01]  /*db80*/  R2UR UR25, R4 ;  /* 0x00000000041972ca */ /* 0x000fe200000e0000 */
[----:B------:R-:W-:Y:S01]  /*db90*/  UIADD3.X UR9, URZ, UR9, URZ, UP0, !UPT ;  /* 0x000000093f097290 */ /* 0x000fe200087fe43f */
[----:B------:R-:W-:Y:S01]  /*dba0*/  UMOV UR13, 0x10000000 ;  /* 0x10000000000d7882 */ /* 0x000fe20000000000 */
[----:B------:R-:W-:Y:S01]  /*dbb0*/  UMOV UR26, URZ ;  /* 0x0000003f001a7c82 */ /* 0x000fe20008000000 */
[----:B------:R-:W-:Y:S01]  /*dbc0*/  UMOV UR28, UR36 ;  /* 0x00000024001c7c82 */ /* 0x000fe20008000000 */
[----:B------:R-:W-:Y:S01]  /*dbd0*/  UMOV UR29, UR37 ;  /* 0x00000025001d7c82 */ /* 0x000fe20008000000 */
[----:B------:R-:W-:Y:S01]  /*dbe0*/  UMOV UR18, 0x40 ;  /* 0x0000004000127882 */ /* 0x000fe20000000000 */
[----:B------:R-:W-:-:S02]  /*dbf0*/  UMOV UR20, UR36 ;  /* 0x0000002400147c82 */ /* 0x000fc40008000000 */
[----:B------:R-:W-:Y:S02]  /*dc00*/  UIMAD UR24, UR24, 0x6000, UR5 ;  /* 0x00006000181878a4 */ /* 0x000fe4000f8e0205 */
[----:B------:R-:W-:Y:S02]  /*dc10*/  UIADD3 UR27, UR11, UR27, URZ ;  /* 0x0000001b0b1b7290 */ /* 0x000fe4000fffe03f */
[----:B------:R-:W-:Y:S02]  /*dc20*/  UIADD3 UR25, UR25, 0x48050, URZ ;  /* 0x0004805019197890 */ /* 0x000fe4000fffe03f */
[----:B------:R-:W-:Y:S02]  /*dc30*/  UIADD3 UR16, UR24, 0x2000, URZ ;  /* 0x0000200018107890 */ /* 0x000fe4000fffe03f */
[----:B------:R-:W-:Y:S01]  /*dc40*/  UIADD3 UR32, UR24, 0x4000, URZ ;  /* 0x0000400018207890 */ /* 0x000fe2000fffe03f */
[----:B------:R-:W-:Y:S02]  /*dc50*/  UMOV UR21, UR37 ;  /* 0x0000002500157c82 */ /* 0x000fe40008000000 */
[----:B------:R-:W-:Y:S01]  /*dc60*/  UMOV UR17, UR25 ;  /* 0x0000001900117c82 */ /* 0x000fe20008000000 */
[----:B------:R-:W-:Y:S01]  /*dc70*/  UMOV UR19, UR27 ;  /* 0x0000001b00137c82 */ /* 0x000fe20008000000 */
[----:B------:R-:W-:Y:S01]  /*dc80*/  UMOV UR34, 0x80 ;  /* 0x0000008000227882 */ /* 0x000fe20000000000 */
[----:B------:R-:W-:Y:S01]  /*dc90*/  UMOV UR33, UR25 ;  /* 0x0000001900217c82 */ /* 0x000fe20008000000 */
[----:B------:R1:W-:Y:S01]  /*dca0*/  UTMALDG.4D [UR24], [UR8], desc[UR12] ;  /* 0x00000c18080075b4 */ /* 0x0003e20008019000 */
[----:B------:R-:W-:Y:S01]  /*dcb0*/  UMOV UR35, UR27 ;  /* 0x0000001b00237c82 */ /* 0x000fe20008000000 */
[----:B------:R1:W-:Y:S01]  /*dcc0*/  UTMALDG.4D [UR16], [UR8], desc[UR12] ;  /* 0x00000c10080075b4 */ /* 0x0003e20008019000 */
[----:B------:R1:W-:Y:S02]  /*dcd0*/  UTMALDG.4D [UR32], [UR8], desc[UR12] ;  /* 0x00000c20080075b4 */ /* 0x0003e40008019000 */
[----:B-1----:R-:W-:Y:S01]  /*dce0*/  NOP ;  /* 0x0000000000007918 */ /* 0x002fe20000000000 */
.L_x_88:
[----:B------:R-:W-:Y:S05]  /*dcf0*/  BSYNC B0 ;  /* 0x0000000000007941 */ /* 0x000fea0003800000 */
.L_x_87:
[----:B------:R-:W-:Y:S01]  /*dd00*/  BSSY B0, `(.L_x_92) ;  /* 0x0000035000007945 */ /* 0x000fe20003800000 */
[----:B------:R-:W-:-:S03]  /*dd10*/  MOV R8, RZ ;  /* 0x000000ff00087202 */ /* 0x000fc60000000f00 */
        /* <DEDUP_REMOVED lines=9> */
.L_x_119:
        /* <DEDUP_REMOVED lines=8> */
.L_x_95:
[----:B------:R-:W-:-:S04]  /*de30*/  LOP3.LUT P0, RZ, R0, 0x1f, RZ, 0xc0, !PT ;  /* 0x0000001f00ff7812 */ /* 0x000fc8000780c0ff */
[----:B------:R-:W-:-:S13]  /*de40*/  PLOP3.LUT P0, PT, P0, P2, PT, 0x2a, 0x0 ;  /* 0x000000000000781c */ /* 0x000fda0000704572 */
[----:B------:R-:W-:Y:S05]  /*de50*/  @P0 BRA `(.L_x_96) ;  /* 0x0000000000040947 */ /* 0x000fea0003800000 */
[----:B------:R-:W-:Y:S01]  /*de60*/  BPT.TRAP 0x1 ;  /* 0x000000040000795c */ /* 0x000fe20000300000 */
.L_x_96:
[C---:B------:R-:W-:Y:S01]  /*de70*/  IMAD R5, R2.reuse, 0xc000, R5 ;  /* 0x0000c00002057824 */ /* 0x040fe200078e0205 */
[----:B------:R-:W-:Y:S01]  /*de80*/  R2UR UR25, R3 ;  /* 0x00000000031972ca */ /* 0x000fe200000e0000 */
[----:B------:R-:W-:Y:S01]  /*de90*/  ULDC.64 UR8, c[0x0][0x198] ;  /* 0x0000660000087ab9 */ /* 0x000fe20000000a00 */
[----:B------:R-:W-:Y:S01]  /*dea0*/  UMOV UR27, URZ ;  /* 0x0000003f001b7c82 */ /* 0x000fe20008000000 */
[----:B------:R-:W-:Y:S01]  /*deb0*/  UIADD3 UR8, UP0, UR8, 0x2f0, URZ ;  /* 0x000002f008087890 */ /* 0x000fe2000ff1e03f */
[----:B------:R-:W-:Y:S01]  /*dec0*/  R2UR UR32, R5 ;  /* 0x00000000052072ca */ /* 0x000fe200000e0000 */
[----:B------:R-:W-:Y:S01]  /*ded0*/  UMOV UR12, 0x0 ;  /* 0x00000000000c7882 */ /* 0x000fe20000000000 */
[----:B------:R-:W-:Y:S01]  /*dee0*/  UMOV UR13, 0x10000000 ;  /* 0x10000000000d7882 */ /* 0x000fe20000000000 */
[----:B------:R-:W-:Y:S01]  /*def0*/  UIADD3.X UR9, URZ, UR9, URZ, UP0, !UPT ;  /* 0x000000093f097290 */ /* 0x000fe200087fe43f */
[----:B------:R-:W-:Y:S01]  /*df00*/  MOV R8, 0x1 ;  /* 0x0000000100087802 */ /* 0x000fe20000000f00 */
[----:B------:R-:W-:Y:S01]  /*df10*/  UMOV UR26, URZ ;  /* 0x0000003f001a7c82 */ /* 0x000fe20008000000 */
[----:B------:R-:W-:Y:S01]  /*df20*/  UMOV UR28, UR36 ;  /* 0x00000024001c7c82 */ /* 0x000fe20008000000 */
[----:B------:R-:W-:Y:S01]  /*df30*/  UMOV UR29, UR37 ;  /* 0x00000025001d7c82 */ /* 0x000fe20008000000 */
[----:B------:R-:W-:Y:S01]  /*df40*/  UMOV UR18, 0x40 ;  /* 0x0000004000127882 */ /* 0x000fe20000000000 */
[----:B------:R-:W-:Y:S01]  /*df50*/  UIADD3 UR25, UR25, 0x48000, URZ ;  /* 0x0004800019197890 */ /* 0x000fe2000fffe03f */
[----:B------:R-:W-:Y:S01]  /*df60*/  IADD3 R2, R2, 0x1, RZ ;  /* 0x0000000102027810 */ /* 0x000fe20007ffe0ff */
[----:B------:R-:W-:Y:S01]  /*df70*/  UMOV UR20, UR36 ;  /* 0x0000002400147c82 */ /* 0x000fe20008000000 */
[----:B------:R-:W-:Y:S01]  /*df80*/  UMOV UR21, UR37 ;  /* 0x0000002500157c82 */ /* 0x000fe20008000000 */
[----:B------:R-:W-:-:S02]  /*df90*/  UIADD3 UR24, UR32, 0xc000, URZ ;  /* 0x0000c00020187890 */ /* 0x000fc4000fffe03f */
[----:B------:R-:W-:Y:S02]  /*dfa0*/  UIADD3 UR16, UR32, 0x10000, URZ ;  /* 0x0001000020107890 */ /* 0x000fe4000fffe03f */
[----:B------:R-:W-:Y:S01]  /*dfb0*/  UIADD3 UR32, UR32, 0x14000, URZ ;  /* 0x0001400020207890 */ /* 0x000fe2000fffe03f */
[----:B------:R-:W-:Y:S01]  /*dfc0*/  UMOV UR19, UR27 ;  /* 0x0000001b00137c82 */ /* 0x000fe20008000000 */
[----:B------:R-:W-:Y:S01]  /*dfd0*/  UMOV UR17, UR25 ;  /* 0x0000001900117c82 */ /* 0x000fe20008000000 */
[----:B------:R-:W-:Y:S01]  /*dfe0*/  UMOV UR34, 0x80 ;  /* 0x0000008000227882 */ /* 0x000fe20000000000 */
[----:B------:R-:W-:Y:S01]  /*dff0*/  UMOV UR35, UR27 ;  /* 0x0000001b00237c82 */ /* 0x000fe20008000000 */
[----:B------:R1:W-:Y:S01]  /*e000*/  UTMALDG.4D [UR24], [UR8], desc[UR12] ;  /* 0x00000c18080075b4 */ /* 0x0003e20008019000 */
[----:B------:R-:W-:Y:S01]  /*e010*/  UMOV UR33, UR25 ;  /* 0x0000001900217c82 */ /* 0x000fe20008000000 */
[----:B------:R1:W-:Y:S02]  /*e020*/  UTMALDG.4D [UR16], [UR8], desc[UR12] ;  /* 0x00000c10080075b4 */ /* 0x0003e40008019000 */
[----:B------:R1:W-:Y:S02]  /*e030*/  UTMALDG.4D [UR32], [UR8], desc[UR12] ;  /* 0x00000c20080075b4 */ /* 0x0003e40008019000 */
[----:B-1----:R-:W-:Y:S01]  /*e040*/  NOP ;  /* 0x0000000000007918 */ /* 0x002fe20000000000 */
.L_x_93:
[----:B------:R-:W-:Y:S05]  /*e050*/  BSYNC B0 ;  /* 0x0000000000007941 */ /* 0x000fea0003800000 */
.L_x_92:
[----:B------:R-:W-:-:S04]  /*e060*/  MOV R3, UR4 ;  /* 0x0000000400037c02 */ /* 0x000fc80008000f00 */
[----:B------:R-:W-:-:S13]  /*e070*/  ISETP.GE.AND P0, PT, R3, 0x2, PT ;  /* 0x000000020300780c */ /* 0x000fda0003f06270 */
[----:B------:R-:W-:Y:S05]  /*e080*/  @!P0 EXIT ;  /* 0x000000000000894d */ /* 0x000fea0003800000 */
[----:B------:R-:W-:Y:S01]  /*e090*/  USHF.L.U32 UR5, UR4, 0x1, URZ ;  /* 0x0000000104057899 */ /* 0x000fe2000800063f */
[----:B------:R-:W-:Y:S01]  /*e0a0*/  LOP3.LUT P0, RZ, R0, 0x1f, RZ, 0xc0, !PT ;  /* 0x0000001f00ff7812 */ /* 0x000fe2000780c0ff */
[----:B------:R-:W-:Y:S01]  /*e0b0*/  BSSY B0, `(.L_x_97) ;  /* 0x0000073000007945 */ /* 0x000fe20003800000 */
[----:B------:R-:W-:Y:S02]  /*e0c0*/  MOV R3, UR6 ;  /* 0x0000000600037c02 */ /* 0x000fe40008000f00 */
[----:B------:R-:W-:Y:S02]  /*e0d0*/  PLOP3.LUT P0, PT, P0, P2, PT, 0x2a, 0x0 ;  /* 0x000000000000781c */ /* 0x000fe40000704572 */
[----:B------:R-:W-:Y:S02]  /*e0e0*/  LOP3.LUT R3, R3, 0x2, RZ, 0xfc, !PT ;  /* 0x0000000203037812 */ /* 0x000fe400078efcff */
[----:B------:R-:W-:Y:S02]  /*e0f0*/  MOV R0, 0x1 ;  /* 0x0000000100007802 */ /* 0x000fe40000000f00 */
[----:B------:R-:W-:-:S07]  /*e100*/  MOV R9, UR5 ;  /* 0x0000000500097c02 */ /* 0x000fce0008000f00 */
.L_x_108:
[----:B------:R-:W-:Y:S04]  /*e110*/  BSSY B1, `(.L_x_98) ;  /* 0x0000033000017945 */ /* 0x000fe80003800000 */
[----:B------:R-:W-:Y:S05]  /*e120*/  @!P3 BRA `(.L_x_99) ;  /* 0x0000000000c4b947 */ /* 0x000fea0003800000 */
[----:B------:R-:W1:Y:S01]  /*e130*/  S2R R5, SR_CgaCtaId ;  /* 0x0000000000057919 */ /* 0x000e620000008800 */
[----:B------:R-:W-:-:S04]  /*e140*/  MOV R4, 0x400 ;  /* 0x0000040000047802 */ /* 0x000fc80000000f00 */
[----:B-1----:R-:W-:Y:S02]  /*e150*/  LEA R5, R5, R4, 0x18 ;  /* 0x0000000405057211 */ /* 0x002fe400078ec0ff */
[----:B------:R-:W-:Y:S02]  /*e160*/  SHF.L.U32 R4, R0, 0x1f, RZ ;  /* 0x0000001f00047819 */ /* 0x000fe400000006ff */
[----:B------:R-:W-:-:S04]  /*e170*/  LEA R7, R2, R5, 0x3 ;  /* 0x0000000502077211 */ /* 0x000fc800078e18ff */
[----:B------:R-:W1:Y:S02]  /*e180*/  SYNCS.PHASECHK.TRANS64.TRYWAIT P4, [R7+URZ+0x48028], R4 ;  /* 0x04802804070075a7 */ /* 0x000e64000808017f */
[----:B-1----:R-:W-:Y:S05]  /*e190*/  @!P4 BRA `(.L_x_100) ;  /* 0x0000000800c0c947 */ /* 0x002fea0003800000 */
.L_x_120:
[----:B-1----:R-:W-:-:S04]  /*e1a0*/  @P2 MOV R4, 0xc000 ;  /* 0x0000c00000042802 */ /* 0x002fc80000000f00 */
[----:B------:R1:W-:Y:S02]  /*e1b0*/  @P2 SYNCS.ARRIVE.TRANS64 RZ, [R7+URZ+0x48000], R4 ;  /* 0x0480000407ff29a7 */ /* 0x0003e4000800003f */
[----:B-1----:R-:W-:-:S04]  /*e1c0*/  PRMT R4, R3, 0x9910, RZ ;  /* 0x0000991003047816 */ /* 0x002fc800000000ff */
[----:B------:R-:W-:-:S13]  /*e1d0*/  ISETP.NE.AND P4, PT, R4, 0x2, PT ;  /* 0x000000020400780c */ /* 0x000fda0003f85270 */
[----:B------:R-:W-:Y:S05]  /*e1e0*/  @P4 BRA `(.L_x_101) ;  /* 0x0000000000044947 */ /* 0x000fea0003800000 */
[----:B------:R-:W-:Y:S01]  /*e1f0*/  BPT.TRAP 0x1 ;  /* 0x000000040000795c */ /* 0x000fe20000300000 */
.L_x_101:
[----:B------:R-:W-:Y:S05]  /*e200*/  @P0 BRA `(.L_x_102) ;  /* 0x0000000000040947 */ /* 0x000fea0003800000 */
[----:B------:R-:W-:Y:S01]  /*e210*/  BPT.TRAP 0x1 ;  /* 0x000000040000795c */ /* 0x000fe20000300000 */
.L_x_102:
[----:B------:R-:W-:Y:S01]  /*e220*/  IMAD R5, R2, 0xc000, R5 ;  /* 0x0000c00002057824 */ /* 0x000fe200078e0205 */
[----:B------:R-:W-:Y:S01]  /*e230*/  R2UR UR33, R7 ;  /* 0x00000000072172ca */ /* 0x000fe200000e0000 */
[----:B------:R-:W-:Y:S01]  /*e240*/  ULDC.64 UR8, c[0x0][0x198] ;  /* 0x0000660000087ab9 */ /* 0x000fe20000000a00 */
[----:B------:R-:W-:Y:S01]  /*e250*/  R2UR UR35, R8 ;  /* 0x00000000082372ca */ /* 0x000fe200000e0000 */
[----:B------:R-:W-:Y:S01]  /*e260*/  UIADD3 UR8, UP0, UR8, 0x1f0, URZ ;  /* 0x000001f008087890 */ /* 0x000fe2000ff1e03f */
[----:B------:R-:W-:Y:S01]  /*e270*/  R2UR UR16, R5 ;  /* 0x00000000051072ca */ /* 0x000fe200000e0000 */
[----:B------:R-:W-:Y:S01]  /*e280*/  UMOV UR12, 0x0 ;  /* 0x00000000000c7882 */ /* 0x000fe20000000000 */
[----:B------:R-:W-:Y:S01]  /*e290*/  UMOV UR13, 0x10000000 ;  /* 0x10000000000d7882 */ /* 0x000fe20000000000 */
[----:B------:R-:W-:Y:S01]  /*e2a0*/  UIADD3.X UR9, URZ, UR9, URZ, UP0, !UPT ;  /* 0x000000093f097290 */ /* 0x000fe200087fe43f */
[----:B------:R-:W-:Y:S01]  /*e2b0*/  IADD3 R2, R2, 0x1, RZ ;  /* 0x0000000102027810 */ /* 0x000fe20007ffe0ff */
[----:B------:R-:W-:Y:S01]  /*e2c0*/  UMOV UR34, URZ ;  /* 0x0000003f00227c82 */ /* 0x000fe20008000000 */
[----:B------:R-:W-:Y:S01]  /*e2d0*/  UMOV UR26, 0x40 ;  /* 0x00000040001a7882 */ /* 0x000fe20000000000 */
[----:B------:R-:W-:Y:S01]  /*e2e0*/  UMOV UR28, UR36 ;  /* 0x00000024001c7c82 */ /* 0x000fe20008000000 */
[----:B------:R-:W-:Y:S01]  /*e2f0*/  UMOV UR29, UR37 ;  /* 0x00000025001d7c82 */ /* 0x000fe20008000000 */
[----:B------:R-:W-:Y:S01]  /*e300*/  UIADD3 UR33, UR33, 0x48000, URZ ;  /* 0x0004800021217890 */ /* 0x000fe2000fffe03f */
[----:B------:R-:W-:Y:S01]  /*e310*/  ISETP.NE.AND P4, PT, R2, 0x5, PT ;  /* 0x000000050200780c */ /* 0x000fe20003f85270 */
[----:B------:R-:W-:-:S02]  /*e320*/  USHF.L.U32 UR35, UR35, 0x7, URZ ;  /* 0x0000000723237899 */ /* 0x000fc4000800063f */
[----:B------:R-:W-:Y:S01]  /*e330*/  UIADD3 UR32, UR16, 0xc000, URZ ;  /* 0x0000c00010207890 */ /* 0x000fe2000fffe03f */
[----:B------:R-:W-:Y:S01]  /*e340*/  SEL R5, RZ, 0x1, P4 ;  /* 0x00000001ff057807 */ /* 0x000fe20002000000 */
[----:B------:R-:W-:Y:S01]  /*e350*/  UIADD3 UR24, UR16, 0x10000, URZ ;  /* 0x0001000010187890 */ /* 0x000fe2000fffe03f */
[----:B------:R-:W-:Y:S01]  /*e360*/  SEL R2, R2, RZ, P4 ;  /* 0x000000ff02027207 */ /* 0x000fe20002000000 */
[----:B------:R-:W-:Y:S01]  /*e370*/  UIADD3 UR16, UR16, 0x14000, URZ ;  /* 0x0001400010107890 */ /* 0x000fe2000fffe03f */
[----:B------:R-:W-:Y:S01]  /*e380*/  LOP3.LUT R0, R0, R5, RZ, 0x3c, !PT ;  /* 0x0000000500007212 */ /* 0x000fe200078e3cff */
[----:B------:R-:W-:Y:S01]  /*e390*/  UMOV UR25, UR33 ;  /* 0x0000002100197c82 */ /* 0x000fe20008000000 */
[----:B------:R-:W-:Y:S01]  /*e3a0*/  UMOV UR27, UR35 ;  /* 0x00000023001b7c82 */ /* 0x000fe20008000000 */
[----:B------:R-:W-:Y:S01]  /*e3b0*/  UMOV UR18, 0x80 ;  /* 0x0000008000127882 */ /* 0x000fe20000000000 */
[----:B------:R-:W-:Y:S01]  /*e3c0*/  UMOV UR20, UR36 ;  /* 0x0000002400147c82 */ /* 0x000fe20008000000 */
[----:B------:R-:W-:Y:S01]  /*e3d0*/  UMOV UR21, UR37 ;  /* 0x0000002500157c82 */ /* 0x000fe20008000000 */
[----:B------:R-:W-:Y:S01]  /*e3e0*/  UMOV UR17, UR33 ;  /* 0x0000002100117c82 */ /* 0x000fe20008000000 */
[----:B------:R-:W-:Y:S01]  /*e3f0*/  UMOV UR19, UR35 ;  /* 0x0000002300137c82 */ /* 0x000fe20008000000 */
[----:B------:R1:W-:Y:S01]  /*e400*/  UTMALDG.4D [UR32], [UR8], desc[UR12] ;  /* 0x00000c20080075b4 */ /* 0x0003e20008019000 */
[----:B------:R1:W-:Y:S01]  /*e410*/  UTMALDG.4D [UR24], [UR8], desc[UR12] ;  /* 0x00000c18080075b4 */ /* 0x0003e20008019000 */
[----:B------:R1:W-:Y:S02]  /*e420*/  UTMALDG.4D [UR16], [UR8], desc[UR12] ;  /* 0x00000c10080075b4 */ /* 0x0003e40008019000 */
[----:B-1----:R-:W-:Y:S01]  /*e430*/  NOP ;  /* 0x0000000000007918 */ /* 0x002fe20000000000 */
.L_x_99:
[----:B------:R-:W-:Y:S05]  /*e440*/  BSYNC B1 ;  /* 0x0000000000017941 */ /* 0x000fea0003800000 */
.L_x_98:
[----:B------:R-:W-:Y:S01]  /*e450*/  ISETP.LT.OR P4, PT, R9, 0x4, !P3 ;  /* 0x000000040900780c */ /* 0x000fe20005f81670 */
[----:B------:R-:W-:-:S12]  /*e460*/  BSSY B1, `(.L_x_103) ;  /* 0x0000034000017945 */ /* 0x000fd80003800000 */
[----:B------:R-:W-:Y:S05]  /*e470*/  @P4 BRA `(.L_x_104) ;  /* 0x0000000000c84947 */ /* 0x000fea0003800000 */
[----:B------:R-:W1:Y:S01]  /*e480*/  S2R R5, SR_CgaCtaId ;  /* 0x0000000000057919 */ /* 0x000e620000008800 */
[----:B------:R-:W-:Y:S02]  /*e490*/  MOV R4, 0x400 ;  /* 0x0000040000047802 */ /* 0x000fe40000000f00 */
[----:B------:R-:W-:Y:S02]  /*e4a0*/  SHF.L.U32 R7, R0, 0x1f, RZ ;  /* 0x0000001f00077819 */ /* 0x000fe400000006ff */
[----:B-1----:R-:W-:-:S04]  /*e4b0*/  LEA R5, R5, R4, 0x18 ;  /* 0x0000000405057211 */ /* 0x002fc800078ec0ff */
[----:B------:R-:W-:-:S04]  /*e4c0*/  LEA R4, R2, R5, 0x3 ;  /* 0x0000000502047211 */ /* 0x000fc800078e18ff */
[----:B------:R-:W1:Y:S02]  /*e4d0*/  SYNCS.PHASECHK.TRANS64.TRYWAIT P4, [R4+URZ+0x48028], R7 ;  /* 0x04802807040075a7 */ /* 0x000e64000808017f */
[----:B-1----:R-:W-:Y:S05]  /*e4e0*/  @!P4 BRA `(.L_x_105) ;  /* 0x000000080000c947 */ /* 0x002fea0003800000 */
.L_x_121:
[----:B------:R-:W-:Y:S02]  /*e4f0*/  PRMT R6, R3, 0x9910, RZ ;  /* 0x0000991003067816 */ /* 0x000fe400000000ff */
[----:B-1----:R-:W-:Y:S02]  /*e500*/  @P1 MOV R7, 0xc000 ;  /* 0x0000c00000071802 */ /* 0x002fe40000000f00 */
[----:B------:R-:W-:Y:S02]  /*e510*/  ISETP.NE.AND P4, PT, R6, 0x2, PT ;  /* 0x000000020600780c */ /* 0x000fe40003f85270 */
[----:B------:R1:W-:Y:S11]  /*e520*/  @P1 SYNCS.ARRIVE.TRANS64 RZ, [R4+URZ+0x48000], R7 ;  /* 0x0480000704ff19a7 */ /* 0x0003f6000800003f */
[----:B-1----:R-:W-:Y:S05]  /*e530*/  @P4 BRA `(.L_x_106) ;  /* 0x0000000000044947 */ /* 0x002fea0003800000 */
[----:B------:R-:W-:Y:S01]  /*e540*/  BPT.TRAP 0x1 ;  /* 0x000000040000795c */ /* 0x000fe20000300000 */
.L_x_106:
[----:B------:R-:W-:Y:S05]  /*e550*/  @P0 BRA `(.L_x_107) ;  /* 0x0000000000040947 */ /* 0x000fea0003800000 */
[----:B------:R-:W-:Y:S01]  /*e560*/  BPT.TRAP 0x1 ;  /* 0x000000040000795c */ /* 0x000fe20000300000 */
.L_x_107:
        /* <DEDUP_REMOVED lines=16> */
[----:B------:R-:W-:Y:S01]  /*e670*/  USHF.L.U32 UR35, UR35, 0x7, URZ ;  /* 0x0000000723237899 */ /* 0x000fe2000800063f */
[----:B------:R-:W-:Y:S01]  /*e680*/  IADD3 R8, R8, 0x1, RZ ;  /* 0x0000000108087810 */ /* 0x000fe20007ffe0ff */
        /* <DEDUP_REMOVED lines=17> */
.L_x_104:
[----:B------:R-:W-:Y:S05]  /*e7a0*/  BSYNC B1 ;  /* 0x0000000000017941 */ /* 0x000fea0003800000 */
.L_x_103:
[C---:B------:R-:W-:Y:S02]  /*e7b0*/  ISETP.GT.AND P4, PT, R9.reuse, 0x4, PT ;  /* 0x000000040900780c */ /* 0x040fe40003f84270 */
[----:B------:R-:W-:-:S11]  /*e7c0*/  IADD3 R9, R9, -0x2, RZ ;  /* 0xfffffffe09097810 */ /* 0x000fd60007ffe0ff */
[----:B------:R-:W-:Y:S05]  /*e7d0*/  @P4 BRA `(.L_x_108) ;  /* 0xfffffff8004c4947 */ /* 0x000fea000383ffff */
[----:B------:R-:W-:Y:S05]  /*e7e0*/  BSYNC B0 ;  /* 0x0000000000007941 */ /* 0x000fea0003800000 */
.L_x_97:
[----:B------:R-:W-:Y:S05]  /*e7f0*/  EXIT ;  /* 0x000000000000794d */ /* 0x000fea0003800000 */
.L_x_15:
[----:B-1----:R-:W-:-:S04]  /*e800*/  MOV R3, UR7 ;  /* 0x0000000700037c02 */ /* 0x002fc80008000f00 */
[----:B------:R1:W2:Y:S03]  /*e810*/  SYNCS.PHASECHK.TRANS64.TRYWAIT P1, [R3+URZ+0x48050], R6 ;  /* 0x04805006030075a7 */ /* 0x0002a6000802017f */
[----:B--2---:R-:W-:Y:S05]  /*e820*/  @!P1 NANOSLEEP.SYNCS 0x989680 ;  /* 0x009896800000995d */ /* 0x004fea0003900000 */
[----:B------:R-:W2:Y:S02]  /*e830*/  @!P1 SYNCS.PHASECHK.TRANS64 P1, [R3+URZ+0x48050], R6 ;  /* 0x04805006030095a7 */ /* 0x000ea4000802007f */
[----:B--2---:R-:W-:Y:S05]  /*e840*/  @!P1 BRA `(.L_x_15) ;  /* 0xfffffffc00ec9947 */ /* 0x004fea000383ffff */
[----:B------:R-:W-:Y:S05]  /*e850*/  BRA `(.L_x_109) ;  /* 0xffffff2400ac7947 */ /* 0x000fea000383ffff */
.L_x_17:
[----:B-1----:R-:W-:-:S04]  /*e860*/  MOV R3, UR36 ;  /* 0x0000002400037c02 */ /* 0x002fc80008000f00 */
[----:B------:R1:W2:Y:S03]  /*e870*/  SYNCS.PHASECHK.TRANS64.TRYWAIT P1, [R3+URZ+0x48000], R6 ;  /* 0x04800006030075a7 */ /* 0x0002a6000802017f */
[----:B--2---:R-:W-:Y:S05]  /*e880*/  @!P1 NANOSLEEP.SYNCS 0x989680 ;  /* 0x009896800000995d */ /* 0x004fea0003900000 */
[----:B------:R-:W2:Y:S02]  /*e890*/  @!P1 SYNCS.PHASECHK.TRANS64 P1, [R3+URZ+0x48000], R6 ;  /* 0x04800006030095a7 */ /* 0x000ea4000802007f */
[----:B--2---:R-:W-:Y:S05]  /*e8a0*/  @!P1 BRA `(.L_x_17) ;  /* 0xfffffffc00ec9947 */ /* 0x004fea000383ffff */
[----:B------:R-:W-:Y:S05]  /*e8b0*/  BRA `(.L_x_110) ;  /* 0xffffff2400b87947 */ /* 0x000fea000383ffff */
.L_x_18:
[----:B-1----:R-:W-:-:S04]  /*e8c0*/  MOV R3, UR39 ;  /* 0x0000002700037c02 */ /* 0x002fc80008000f00 */
[----:B------:R1:W2:Y:S03]  /*e8d0*/  SYNCS.PHASECHK.TRANS64.TRYWAIT P1, [R3+URZ+-0x8], R2 ;  /* 0xfffff802030075a7 */ /* 0x0002a6000802017f */
[----:B--2---:R-:W-:Y:S05]  /*e8e0*/  @!P1 NANOSLEEP.SYNCS 0x989680 ;  /* 0x009896800000995d */ /* 0x004fea0003900000 */
[----:B------:R-:W2:Y:S02]  /*e8f0*/  @!P1 SYNCS.PHASECHK.TRANS64 P1, [R3+URZ+-0x8], R2 ;  /* 0xfffff802030095a7 */ /* 0x000ea4000802007f */
[----:B--2---:R-:W-:Y:S05]  /*e900*/  @!P1 BRA `(.L_x_18) ;  /* 0xfffffffc00ec9947 */ /* 0x004fea000383ffff */
[----:B------:R-:W-:Y:S05]  /*e910*/  BRA `(.L_x_111) ;  /* 0xffffff2400b47947 */ /* 0x000fea000383ffff */
.L_x_20:
[----:B-1----:R-:W-:-:S04]  /*e920*/  MOV R11, UR36 ;  /* 0x00000024000b7c02 */ /* 0x002fc80008000f00 */
[----:B------:R1:W2:Y:S03]  /*e930*/  SYNCS.PHASECHK.TRANS64.TRYWAIT P1, [R11+URZ+0x48008], R6 ;  /* 0x048008060b0075a7 */ /* 0x0002a6000802017f */
[----:B--2---:R-:W-:Y:S05]  /*e940*/  @!P1 NANOSLEEP.SYNCS 0x989680 ;  /* 0x009896800000995d */ /* 0x004fea0003900000 */
[----:B------:R-:W2:Y:S02]  /*e950*/  @!P1 SYNCS.PHASECHK.TRANS64 P1, [R11+URZ+0x48008], R6 ;  /* 0x048008060b0095a7 */ /* 0x000ea4000802007f */
[----:B--2---:R-:W-:Y:S05]  /*e960*/  @!P1 BRA `(.L_x_20) ;  /* 0xfffffffc00ec9947 */ /* 0x004fea000383ffff */
[----:B------:R-:W-:Y:S05]  /*e970*/  BRA `(.L_x_112) ;  /* 0xffffff5400ec7947 */ /* 0x000fea000383ffff */
.L_x_25:
[----:B-1----:R-:W-:-:S04]  /*e980*/  MOV R10, UR6 ;  /* 0x00000006000a7c02 */ /* 0x002fc80008000f00 */
[----:B------:R1:W2:Y:S03]  /*e990*/  SYNCS.PHASECHK.TRANS64.TRYWAIT P2, [R10+URZ+0x48000], R7 ;  /* 0x048000070a0075a7 */ /* 0x0002a6000804017f */
[----:B--2---:R-:W-:Y:S05]  /*e9a0*/  @!P2 NANOSLEEP.SYNCS 0x989680 ;  /* 0x009896800000a95d */ /* 0x004fea0003900000 */
[----:B------:R-:W2:Y:S02]  /*e9b0*/  @!P2 SYNCS.PHASECHK.TRANS64 P2, [R10+URZ+0x48000], R7 ;  /* 0x048000070a00a5a7 */ /* 0x000ea4000804007f */
[----:B--2---:R-:W-:Y:S05]  /*e9c0*/  @!P2 BRA `(.L_x_25) ;  /* 0xfffffffc00eca947 */ /* 0x004fea000383ffff */
[----:B------:R-:W-:Y:S05]  /*e9d0*/  BRA `(.L_x_113) ;  /* 0xffffff5800ec7947 */ /* 0x000fea000383ffff */
.L_x_29:
[----:B-1----:R-:W-:-:S04]  /*e9e0*/  MOV R10, UR7 ;  /* 0x00000007000a7c02 */ /* 0x002fc80008000f00 */
[----:B------:R1:W2:Y:S03]  /*e9f0*/  SYNCS.PHASECHK.TRANS64.TRYWAIT P2, [R10+URZ+0x48000], R167 ;  /* 0x048000a70a0075a7 */ /* 0x0002a6000804017f */
[----:B--2---:R-:W-:Y:S05]  /*ea00*/  @!P2 NANOSLEEP.SYNCS 0x989680 ;  /* 0x009896800000a95d */ /* 0x004fea0003900000 */
[----:B------:R-:W2:Y:S02]  /*ea10*/  @!P2 SYNCS.PHASECHK.TRANS64 P2, [R10+URZ+0x48000], R167 ;  /* 0x048000a70a00a5a7 */ /* 0x000ea4000804007f */
[----:B--2---:R-:W-:Y:S05]  /*ea20*/  @!P2 BRA `(.L_x_29) ;  /* 0xfffffffc00eca947 */ /* 0x004fea000383ffff */
[----:B------:R-:W-:Y:S05]  /*ea30*/  BRA `(.L_x_28) ;  /* 0xffffff8400647947 */ /* 0x000fea000383ffff */
.L_x_37:
[----:B-1----:R-:W-:-:S04]  /*ea40*/  MOV R12, UR6 ;  /* 0x00000006000c7c02 */ /* 0x002fc80008000f00 */
[----:B------:R1:W2:Y:S03]  /*ea50*/  SYNCS.PHASECHK.TRANS64.TRYWAIT P2, [R12+URZ+0x48000], R7 ;  /* 0x048000070c0075a7 */ /* 0x0002a6000804017f */
[----:B--2---:R-:W-:Y:S05]  /*ea60*/  @!P2 NANOSLEEP.SYNCS 0x989680 ;  /* 0x009896800000a95d */ /* 0x004fea0003900000 */
[----:B------:R-:W2:Y:S02]  /*ea70*/  @!P2 SYNCS.PHASECHK.TRANS64 P2, [R12+URZ+0x48000], R7 ;  /* 0x048000070c00a5a7 */ /* 0x000ea4000804007f */
[----:B--2---:R-:W-:Y:S05]  /*ea80*/  @!P2 BRA `(.L_x_37) ;  /* 0xfffffffc00eca947 */ /* 0x004fea000383ffff */
[----:B------:R-:W-:Y:S05]  /*ea90*/  BRA `(.L_x_114) ;  /* 0xffffff8800a07947 */ /* 0x000fea000383ffff */
.L_x_41:
[----:B-1----:R-:W-:-:S04]  /*eaa0*/  MOV R10, UR7 ;  /* 0x00000007000a7c02 */ /* 0x002fc80008000f00 */
[----:B------:R1:W2:Y:S03]  /*eab0*/  SYNCS.PHASECHK.TRANS64.TRYWAIT P2, [R10+URZ+0x48000], R13 ;  /* 0x0480000d0a0075a7 */ /* 0x0002a6000804017f */
[----:B--2---:R-:W-:Y:S05]  /*eac0*/  @!P2 NANOSLEEP.SYNCS 0x989680 ;  /* 0x009896800000a95d */ /* 0x004fea0003900000 */
[----:B------:R-:W2:Y:S02]  /*ead0*/  @!P2 SYNCS.PHASECHK.TRANS64 P2, [R10+URZ+0x48000], R13 ;  /* 0x0480000d0a00a5a7 */ /* 0x000ea4000804007f */
[----:B--2---:R-:W-:Y:S05]  /*eae0*/  @!P2 BRA `(.L_x_41) ;  /* 0xfffffffc00eca947 */ /* 0x004fea000383ffff */
[----:B------:R-:W-:Y:S05]  /*eaf0*/  BRA `(.L_x_40) ;  /* 0xffffffbc00947947 */ /* 0x000fea000383ffff */
.L_x_57:
[----:B--2---:R-:W-:-:S04]  /*eb00*/  MOV R3, UR39 ;  /* 0x0000002700037c02 */ /* 0x004fc80008000f00 */
[----:B------:R2:W3:Y:S03]  /*eb10*/  SYNCS.PHASECHK.TRANS64.TRYWAIT P0, [R3+URZ+0x8], R0 ;  /* 0x00000800030075a7 */ /* 0x0004e6000800017f */
[----:B---3--:R-:W-:Y:S05]  /*eb20*/  @!P0 NANOSLEEP.SYNCS 0x989680 ;  /* 0x009896800000895d */ /* 0x008fea0003900000 */
[----:B------:R-:W3:Y:S02]  /*eb30*/  @!P0 SYNCS.PHASECHK.TRANS64 P0, [R3+URZ+0x8], R0 ;  /* 0x00000800030085a7 */ /* 0x000ee4000800007f */
[----:B---3--:R-:W-:Y:S05]  /*eb40*/  @!P0 BRA `(.L_x_57) ;  /* 0xfffffffc00ec8947 */ /* 0x008fea000383ffff */
[----:B------:R-:W-:Y:S05]  /*eb50*/  BRA `(.L_x_115) ;  /* 0xffffffc800987947 */ /* 0x000fea000383ffff */
.L_x_79:
[----:B-1----:R1:W2:Y:S02]  /*eb60*/  SYNCS.PHASECHK.TRANS64.TRYWAIT P0, [R4+URZ+0x48060], R3 ;  /* 0x04806003040075a7 */ /* 0x0022a4000800017f */
[----:B--2---:R-:W-:Y:S05]  /*eb70*/  @!P0 NANOSLEEP.SYNCS 0x989680 ;  /* 0x009896800000895d */ /* 0x004fea0003900000 */
[----:B------:R-:W2:Y:S02]  /*eb80*/  @!P0 SYNCS.PHASECHK.TRANS64 P0, [R4+URZ+0x48060], R3 ;  /* 0x04806003040085a7 */ /* 0x000ea4000800007f */
[----:B--2---:R-:W-:Y:S05]  /*eb90*/  @!P0 BRA `(.L_x_79) ;  /* 0xfffffffc00f08947 */ /* 0x004fea000383ffff */
[----:B------:R-:W-:Y:S05]  /*eba0*/  BRA `(.L_x_116) ;  /* 0xffffffe800207947 */ /* 0x000fea000383ffff */
.L_x_84:
[----:B-1----:R1:W2:Y:S02]  /*ebb0*/  SYNCS.PHASECHK.TRANS64.TRYWAIT P0, [R5+URZ+0x48028], R2 ;  /* 0x04802802050075a7 */ /* 0x0022a4000800017f */
[----:B--2---:R-:W-:Y:S05]  /*ebc0*/  @!P0 NANOSLEEP.SYNCS 0x989680 ;  /* 0x009896800000895d */ /* 0x004fea0003900000 */
[----:B------:R-:W2:Y:S02]  /*ebd0*/  @!P0 SYNCS.PHASECHK.TRANS64 P0, [R5+URZ+0x48028], R2 ;  /* 0x04802802050085a7 */ /* 0x000ea4000800007f */
[----:B--2---:R-:W-:Y:S05]  /*ebe0*/  @!P0 BRA `(.L_x_84) ;  /* 0xfffffffc00f08947 */ /* 0x004fea000383ffff */
[----:B------:R-:W-:Y:S05]  /*ebf0*/  BRA `(.L_x_117) ;  /* 0xffffffe800d07947 */ /* 0x000fea000383ffff */
.L_x_89:
[----:B-1----:R1:W2:Y:S02]  /*ec00*/  SYNCS.PHASECHK.TRANS64.TRYWAIT P0, [R4+URZ+0x48060], R5 ;  /* 0x04806005040075a7 */ /* 0x0022a4000800017f */
[----:B--2---:R-:W-:Y:S05]  /*ec10*/  @!P0 NANOSLEEP.SYNCS 0x989680 ;  /* 0x009896800000895d */ /* 0x004fea0003900000 */
[----:B------:R-:W2:Y:S02]  /*ec20*/  @!P0 SYNCS.PHASECHK.TRANS64 P0, [R4+URZ+0x48060], R5 ;  /* 0x04806005040085a7 */ /* 0x000ea4000800007f */
[----:B--2---:R-:W-:Y:S05]  /*ec30*/  @!P0 BRA `(.L_x_89) ;  /* 0xfffffffc00f08947 */ /* 0x004fea000383ffff */
[----:B------:R-:W-:Y:S05]  /*ec40*/  BRA `(.L_x_118) ;  /* 0xffffffec00847947 */ /* 0x000fea000383ffff */
.L_x_94:
[----:B-1----:R1:W2:Y:S02]  /*ec50*/  SYNCS.PHASECHK.TRANS64.TRYWAIT P0, [R3+URZ+0x48028], R4 ;  /* 0x04802804030075a7 */ /* 0x0022a4000800017f */
[----:B--2---:R-:W-:Y:S05]  /*ec60*/  @!P0 NANOSLEEP.SYNCS 0x989680 ;  /* 0x009896800000895d */ /* 0x004fea0003900000 */
[----:B------:R-:W2:Y:S02]  /*ec70*/  @!P0 SYNCS.PHASECHK.TRANS64 P0, [R3+URZ+0x48028], R4 ;  /* 0x04802804030085a7 */ /* 0x000ea4000800007f */
[----:B--2---:R-:W-:Y:S05]  /*ec80*/  @!P0 BRA `(.L_x_94) ;  /* 0xfffffffc00f08947 */ /* 0x004fea000383ffff */
[----:B------:R-:W-:Y:S05]  /*ec90*/  BRA `(.L_x_119) ;  /* 0xfffffff000447947 */ /* 0x000fea000383ffff */
.L_x_100:
[----:B-1----:R1:W2:Y:S02]  /*eca0*/  SYNCS.PHASECHK.TRANS64.TRYWAIT P4, [R7+URZ+0x48028], R4 ;  /* 0x04802804070075a7 */ /* 0x0022a4000808017f */
[----:B--2---:R-:W-:Y:S05]  /*ecb0*/  @!P4 NANOSLEEP.SYNCS 0x989680 ;  /* 0x009896800000c95d */ /* 0x004fea0003900000 */
[----:B------:R-:W2:Y:S02]  /*ecc0*/  @!P4 SYNCS.PHASECHK.TRANS64 P4, [R7+URZ+0x48028], R4 ;  /* 0x048028040700c5a7 */ /* 0x000ea4000808007f */
[----:B--2---:R-:W-:Y:S05]  /*ecd0*/  @!P4 BRA `(.L_x_100) ;  /* 0xfffffffc00f0c947 */ /* 0x004fea000383ffff */
[----:B------:R-:W-:Y:S05]  /*ece0*/  BRA `(.L_x_120) ;  /* 0xfffffff4002c7947 */ /* 0x000fea000383ffff */
.L_x_105:
[----:B-1----:R1:W2:Y:S02]  /*ecf0*/  SYNCS.PHASECHK.TRANS64.TRYWAIT P4, [R4+URZ+0x48028], R7 ;  /* 0x04802807040075a7 */ /* 0x0022a4000808017f */
[----:B--2---:R-:W-:Y:S05]  /*ed00*/  @!P4 NANOSLEEP.SYNCS 0x989680 ;  /* 0x009896800000c95d */ /* 0x004fea0003900000 */
[----:B------:R-:W2:Y:S02]  /*ed10*/  @!P4 SYNCS.PHASECHK.TRANS64 P4, [R4+URZ+0x48028], R7 ;  /* 0x048028070400c5a7 */ /* 0x000ea4000808007f */
[----:B--2---:R-:W-:Y:S05]  /*ed20*/  @!P4 BRA `(.L_x_105) ;  /* 0xfffffffc00f0c947 */ /* 0x004fea000383ffff */
[----:B------:R-:W-:Y:S05]  /*ed30*/  BRA `(.L_x_121) ;  /* 0xfffffff400ec7947 */ /* 0x000fea000383ffff */
        .weak           $__internal_0_$__cuda_sm20_rcp_rn_f32_slowpath
        .type           $__internal_0_$__cuda_sm20_rcp_rn_f32_slowpath,@function
        .size           $__internal_0_$__cuda_sm20_rcp_rn_f32_slowpath,(.L_x_127 - $__internal_0_$__cuda_sm20_rcp_rn_f32_slowpath)
$__internal_0_$__cuda_sm20_rcp_rn_f32_slowpath:
[----:B------:R-:W-:Y:S01]  /*ed40*/  SHF.L.U32 R0, R2, 0x1, RZ ;  /* 0x0000000102007819 */ /* 0x000fe200000006ff */
[----:B------:R-:W-:Y:S03]  /*ed50*/  BSSY B2, `(.L_x_122) ;  /* 0x0000030000027945 */ /* 0x000fe60003800000 */
[----:B------:R-:W-:-:S04]  /*ed60*/  SHF.R.U32.HI R18, RZ, 0x18, R0 ;  /* 0x00000018ff127819 */ /* 0x000fc80000011600 */
[----:B------:R-:W-:-:S13]  /*ed70*/  ISETP.NE.U32.AND P0, PT, R18, RZ, PT ;  /* 0x000000ff1200720c */ /* 0x000fda0003f05070 */
[----:B------:R-:W-:Y:S05]  /*ed80*/  @P0 BRA `(.L_x_123) ;  /* 0x0000000000280947 */ /* 0x000fea0003800000 */
[----:B------:R-:W-:-:S04]  /*ed90*/  SHF.L.U32 R0, R2, 0x1, RZ ;  /* 0x0000000102007819 */ /* 0x000fc800000006ff */
[----:B------:R-:W-:-:S13]  /*eda0*/  ISETP.NE.AND P0, PT, R0, RZ, PT ;  /* 0x000000ff0000720c */ /* 0x000fda0003f05270 */
[----:B------:R-:W-:Y:S01]  /*edb0*/  @P0 FFMA R8, R2, 1.84467440737095516160e+19, RZ ;  /* 0x5f80000002080823 */ /* 0x000fe200000000ff */
[----:B------:R-:W-:Y:S08]  /*edc0*/  @!P0 MUFU.RCP R3, R2 ;  /* 0x0000000200038308 */ /* 0x000ff00000001000 */
[----:B------:R-:W1:Y:S02]  /*edd0*/  @P0 MUFU.RCP R15, R8 ;  /* 0x00000008000f0308 */ /* 0x000e640000001000 */
[----:B-1----:R-:W-:-:S04]  /*ede0*/  @P0 FFMA R0, R8, R15, -1 ;  /* 0xbf80000008000423 */ /* 0x002fc8000000000f */
[----:B------:R-:W-:-:S04]  /*edf0*/  @P0 FADD.FTZ R0, -R0, -RZ ;  /* 0x800000ff00000221 */ /* 0x000fc80000010100 */
[----:B------:R-:W-:-:S04]  /*ee00*/  @P0 FFMA R0, R15, R0, R15 ;  /* 0x000000000f000223 */ /* 0x000fc8000000000f */
[----:B------:R-:W-:Y:S01]  /*ee10*/  @P0 FFMA R3, R0, 1.84467440737095516160e+19, RZ ;  /* 0x5f80000000030823 */ /* 0x000fe200000000ff */
[----:B------:R-:W-:Y:S06]  /*ee20*/  BRA `(.L_x_124) ;  /* 0x0000000000887947 */ /* 0x000fec0003800000 */
.L_x_123:
[----:B------:R-:W-:-:S04]  /*ee30*/  IADD3 R19, R18, -0xfd, RZ ;  /* 0xffffff0312137810 */ /* 0x000fc80007ffe0ff */
[----:B------:R-:W-:-:S13]  /*ee40*/  ISETP.GT.U32.AND P0, PT, R19, 0x1, PT ;  /* 0x000000011300780c */ /* 0x000fda0003f04070 */
[----:B------:R-:W-:Y:S05]  /*ee50*/  @P0 BRA `(.L_x_125) ;  /* 0x0000000000780947 */ /* 0x000fea0003800000 */
[----:B------:R-:W-:Y:S02]  /*ee60*/  LOP3.LUT R0, R2, 0x7fffff, RZ, 0xc0, !PT ;  /* 0x007fffff02007812 */ /* 0x000fe400078ec0ff */
[----:B------:R-:W-:Y:S02]  /*ee70*/  MOV R12, 0x3 ;  /* 0x00000003000c7802 */ /* 0x000fe40000000f00 */
[----:B------:R-:W-:Y:S02]  /*ee80*/  LOP3.LUT R0, R0, 0x3f800000, RZ, 0xfc, !PT ;  /* 0x3f80000000007812 */ /* 0x000fe400078efcff */
[----:B------:R-:W-:Y:S02]  /*ee90*/  SHF.L.U32 R12, R12, R19, RZ ;  /* 0x000000130c0c7219 */ /* 0x000fe400000006ff */
[----:B------:R-:W1:Y:S02]  /*eea0*/  MUFU.RCP R3, R0 ;  /* 0x0000000000037308 */ /* 0x000e640000001000 */
[----:B-1----:R-:W-:-:S04]  /*eeb0*/  FFMA R8, R0, R3, -1 ;  /* 0xbf80000000087423 */ /* 0x002fc80000000003 */
[----:B------:R-:W-:-:S04]  /*eec0*/  FADD.FTZ R8, -R8, -RZ ;  /* 0x800000ff08087221 */ /* 0x000fc80000010100 */
[CCC-:B------:R-:W-:Y:S01]  /*eed0*/  FFMA.RM R10, R3.reuse, R8.reuse, R3.reuse ;  /* 0x00000008030a7223 */ /* 0x1c0fe20000004003 */
[----:B------:R-:W-:-:S04]  /*eee0*/  FFMA.RP R15, R3, R8, R3 ;  /* 0x00000008030f7223 */ /* 0x000fc80000008003 */
[C---:B------:R-:W-:Y:S02]  /*eef0*/  LOP3.LUT R3, R10.reuse, 0x7fffff, RZ, 0xc0, !PT ;  /* 0x007fffff0a037812 */ /* 0x040fe400078ec0ff */
[----:B------:R-:W-:Y:S02]  /*ef00*/  FSETP.NEU.FTZ.AND P0, PT, R10, R15, PT ;  /* 0x0000000f0a00720b */ /* 0x000fe40003f1d000 */
[----:B------:R-:W-:Y:S02]  /*ef10*/  LOP3.LUT R3, R3, 0x800000, RZ, 0xfc, !PT ;  /* 0x0080000003037812 */ /* 0x000fe400078efcff */
[----:B------:R-:W-:Y:S02]  /*ef20*/  SEL R8, RZ, 0xffffffff, !P0 ;  /* 0xffffffffff087807 */ /* 0x000fe40004000000 */
[----:B------:R-:W-:Y:S02]  /*ef30*/  LOP3.LUT R12, R12, R3, RZ, 0xc0, !PT ;  /* 0x000000030c0c7212 */ /* 0x000fe400078ec0ff */
[----:B------:R-:W-:-:S02]  /*ef40*/  IADD3 R8, -R8, RZ, RZ ;  /* 0x000000ff08087210 */ /* 0x000fc40007ffe1ff */
[-C--:B------:R-:W-:Y:S02]  /*ef50*/  SHF.R.U32.HI R12, RZ, R19.reuse, R12 ;  /* 0x00000013ff0c7219 */ /* 0x080fe4000001160c */
[----:B------:R-:W-:Y:S02]  /*ef60*/  LOP3.LUT P1, RZ, R8, R19, R3, 0xf8, !PT ;  /* 0x0000001308ff7212 */ /* 0x000fe4000782f803 */
[C---:B------:R-:W-:Y:S02]  /*ef70*/  LOP3.LUT P0, RZ, R12.reuse, 0x1, RZ, 0xc0, !PT ;  /* 0x000000010cff7812 */ /* 0x040fe4000780c0ff */
[----:B------:R-:W-:-:S04]  /*ef80*/  LOP3.LUT P2, RZ, R12, 0x2, RZ, 0xc0, !PT ;  /* 0x000000020cff7812 */ /* 0x000fc8000784c0ff */
[----:B------:R-:W-:Y:S02]  /*ef90*/  PLOP3.LUT P0, PT, P0, P1, P2, 0xe0, 0x0 ;  /* 0x000000000000781c */ /* 0x000fe40000703c20 */
[----:B------:R-:W-:Y:S02]  /*efa0*/  LOP3.LUT P1, RZ, R2, 0x7fffff, RZ, 0xc0, !PT ;  /* 0x007fffff02ff7812 */ /* 0x000fe4000782c0ff */
[----:B------:R-:W-:-:S04]  /*efb0*/  SEL R0, RZ, 0x1, !P0 ;  /* 0x00000001ff007807 */ /* 0x000fc80004000000 */
[----:B------:R-:W-:-:S04]  /*efc0*/  IADD3 R0, -R0, RZ, RZ ;  /* 0x000000ff00007210 */ /* 0x000fc80007ffe1ff */
[----:B------:R-:W-:Y:S02]  /*efd0*/  ISETP.GE.AND P0, PT, R0, RZ, PT ;  /* 0x000000ff0000720c */ /* 0x000fe40003f06270 */
[----:B------:R-:W-:-:S04]  /*efe0*/  IADD3 R0, R18, -0xfc, RZ ;  /* 0xffffff0412007810 */ /* 0x000fc80007ffe0ff */
[----:B------:R-:W-:-:S07]  /*eff0*/  SHF.R.U32.HI R3, RZ, R0, R3 ;  /* 0x00000000ff037219 */ /* 0x000fce0000011603 */
[----:B------:R-:W-:-:S04]  /*f000*/  @!P0 IADD3 R3, R3, 0x1, RZ ;  /* 0x0000000103038810 */ /* 0x000fc80007ffe0ff */
[----:B------:R-:W-:-:S04]  /*f010*/  @!P1 SHF.L.U32 R3, R3, 0x1, RZ ;  /* 0x0000000103039819 */ /* 0x000fc800000006ff */
[----:B------:R-:W-:Y:S01]  /*f020*/  LOP3.LUT R3, R3, 0x80000000, R2, 0xf8, !PT ;  /* 0x8000000003037812 */ /* 0x000fe200078ef802 */
[----:B------:R-:W-:Y:S06]  /*f030*/  BRA `(.L_x_124) ;  /* 0x0000000000047947 */ /* 0x000fec0003800000 */
.L_x_125:
[----:B------:R1:W2:Y:S02]  /*f040*/  MUFU.RCP R3, R2 ;  /* 0x0000000200037308 */ /* 0x0002a40000001000 */
.L_x_124:
[----:B------:R-:W-:Y:S05]  /*f050*/  BSYNC B2 ;  /* 0x0000000000027941 */ /* 0x000fea0003800000 */
.L_x_122:
[----:B--2---:R-:W-:Y:S02]  /*f060*/  MOV R0, R3 ;  /* 0x0000000300007202 */ /* 0x004fe40000000f00 */
[----:B-1----:R-:W-:Y:S02]  /*f070*/  MOV R2, R14 ;  /* 0x0000000e00027202 */ /* 0x002fe40000000f00 */
[----:B------:R-:W-:-:S04]  /*f080*/  MOV R3, 0x0 ;  /* 0x0000000000037802 */ /* 0x000fc80000000f00 */
[----:B------:R-:W-:Y:S05]  /*f090*/  RET.REL.NODEC R2 `(_ZN7cutlass13device_kernelINS_4fmha6kernel28FmhaKernelTmaWarpSpecializedINS1_10collective30FmhaMainloopTmaWarpSpecializedINS_6half_tEffN4cute5tupleIJNS7_1CILi128EEESA_NS9_ILi192EEEEEENS8_IJiNS9_ILi1EEENS8_IJiiEEEEEESF_SF_NS4_12CausalFusionEJEEENS4_15FmhaFwdEpilogueIS6_fNS8_IJNS9_ILi64EEESB_SA_EEEEENS2_23IndividualTileSchedulerEJEEEEEvNT_6ParamsE) ;  /* 0xffffff0c02d87950 */ /* 0x000fea0003c3ffff */
.L_x_126:
[----:B------:R-:W-:-:S00]  /*f0a0*/  BRA `(.L_x_126) ;  /* 0xfffffffc00fc7947 */ /* 0x000fc0000383ffff */
[----:B------:R-:W-:-:S00]  /*f0b0*/  NOP ;  /* 0x0000000000007918 */ /* 0x000fc00000000000 */
        /* <DEDUP_REMOVED lines=12> */
.L_x_127:


//--------------------- .nv.global.init           --------------------------
	.section	.nv.global.init,"aw",@progbits
.nv.global.init:
	.type		$str$24,@object
	.size		$str$24,($str$25 - $str$24)
$str$24:
        /*0000*/ 	.byte	0x28, 0x61, 0x64, 0x64, 0x72, 0x65, 0x73, 0x73, 0x20, 0x26, 0x20, 0x6d, 0x61, 0x73, 0x6b, 0x29
        /*0010*/ 	.byte	0x20, 0x3d, 0x3d, 0x20, 0x30, 0x00
	.type		$str$25,@object
	.size		$str$25,(__unnamed_1 - $str$25)
$str$25:
        /*0016*/ 	.byte	0x2f, 0x74, 0x6d, 0x70, 0x2f, 0x63, 0x75, 0x74, 0x6c, 0x61, 0x73, 0x73, 0x5f, 0x73, 0x77, 0x65
        /*0026*/ 	.byte	0x65, 0x70, 0x5f, 0x73, 0x72, 0x63, 0x2f, 0x69, 0x6e, 0x63, 0x6c, 0x75, 0x64, 0x65, 0x2f, 0x63
        /*0036*/ 	.byte	0x75, 0x74, 0x65, 0x2f, 0x70, 0x6f, 0x69, 0x6e, 0x74, 0x65, 0x72, 0x5f, 0x66, 0x6c, 0x61, 0x67
        /*0046*/ 	.byte	0x67, 0x65, 0x64, 0x2e, 0x68, 0x70, 0x70, 0x00
	.type		__unnamed_1,@object
	.size		__unnamed_1,(__unnamed_2 - __unnamed_1)
__unnamed_1:
        /*004e*/ 	.byte	0x61, 0x75, 0x74, 0x6f, 0x20, 0x63, 0x75, 0x74, 0x65, 0x3a, 0x3a, 0x61, 0x73, 0x5f, 0x70, 0x6f
        /* <DEDUP_REMOVED lines=27> */
        /*020e*/ 	.byte	0x3e, 0x3e, 0x3e, 0x3e, 0x3e, 0x5d, 0x00
	.type		__unnamed_2,@object
	.size		__unnamed_2,(.L_1 - __unnamed_2)
__unnamed_2:
        /* <DEDUP_REMOVED lines=29> */
.L_1:


//--------------------- .nv.shared._ZN7cutlass13device_kernelINS_4fmha6kernel28FmhaKernelTmaWarpSpecializedINS1_10collective30FmhaMainloopTmaWarpSpecializedINS_6half_tEffN4cute5tupleIJNS7_1CILi128EEESA_NS9_ILi192EEEEEENS8_IJiNS9_ILi1EEENS8_IJiiEEEEEESF_SF_NS4_12CausalFusionEJEEENS4_15FmhaFwdEpilogueIS6_fNS8_IJNS9_ILi64EEESB_SA_EEEEENS2_23IndividualTileSchedulerEJEEEEEvNT_6ParamsE --------------------------
	.section	.nv.shared._ZN7cutlass13device_kernelINS_4fmha6kernel28FmhaKernelTmaWarpSpecializedINS1_10collective30FmhaMainloopTmaWarpSpecializedINS_6half_tEffN4cute5tupleIJNS7_1CILi128EEESA_NS9_ILi192EEEEEENS8_IJiNS9_ILi1EEENS8_IJiiEEEEEESF_SF_NS4_12CausalFusionEJEEENS4_15FmhaFwdEpilogueIS6_fNS8_IJNS9_ILi64EEESB_SA_EEEEENS2_23IndividualTileSchedulerEJEEEEEvNT_6ParamsE,"aw",@nobits
	.sectionflags	@""
	.align	16
	.zero		1024


//--------------------- .nv.shared.reserved.0     --------------------------
	.section	.nv.shared.reserved.0,"aw",@nobits
	.weak		__nv_reservedSMEM_offset_0_alias
	.size		__nv_reservedSMEM_offset_0_alias, 0, 0
	.other		__nv_reservedSMEM_offset_0_alias,@"STO_CUDA_RESERVED_SHARED STV_DEFAULT"
__nv_reservedSMEM_offset_0_alias:
	.zero		0


//--------------------- .nv.global                --------------------------
	.section	.nv.global,"aw",@nobits
.nv.global:
	.type		_ZN39_INTERNAL_2945706d_4_k_cu_93568926_29444cute1_E,@object
	.size		_ZN39_INTERNAL_2945706d_4_k_cu_93568926_29444cute1_E,(_ZN39_INTERNAL_2945706d_4_k_cu_93568926_29444cuda3std3__45__cpo6cbeginE - _ZN39_INTERNAL_2945706d_4_k_cu_93568926_29444cute1_E)
_ZN39_INTERNAL_2945706d_4_k_cu_93568926_29444cute1_E:
	.zero		1
	.type		_ZN39_INTERNAL_2945706d_4_k_cu_93568926_29444cuda3std3__45__cpo6cbeginE,@object
	.size		_ZN39_INTERNAL_2945706d_4_k_cu_93568926_29444cuda3std3__45__cpo6cbeginE,(_ZN39_INTERNAL_2945706d_4_k_cu_93568926_29444cuda3std3__48in_placeE - _ZN39_INTERNAL_2945706d_4_k_cu_93568926_29444cuda3std3__45__cpo6cbeginE)
_ZN39_INTERNAL_2945706d_4_k_cu_93568926_29444cuda3std3__45__cpo6cbeginE:
	.zero		1
	.type		_ZN39_INTERNAL_2945706d_4_k_cu_93568926_29444cuda3std3__48in_placeE,@object
	.size		_ZN39_INTERNAL_2945706d_4_k_cu_93568926_29444cuda3std3__48in_placeE,(_ZN39_INTERNAL_2945706d_4_k_cu_93568926_29444cuda3std6ranges3__45__cpo9iter_moveE - _ZN39_INTERNAL_2945706d_4_k_cu_93568926_29444cuda3std3__48in_placeE)
_ZN39_INTERNAL_2945706d_4_k_cu_93568926_29444cuda3std3__48in_placeE:
	.zero		1
	.type		_ZN39_INTERNAL_2945706d_4_k_cu_93568926_29444cuda3std6ranges3__45__cpo9iter_moveE,@object
	.size		_ZN39_INTERNAL_2945706d_4_k_cu_93568926_29444cuda3std6ranges3__45__cpo9iter_moveE,(_ZN39_INTERNAL_2945706d_4_k_cu_93568926_29444cuda3std3__45__cpo5beginE - _ZN39_INTERNAL_2945706d_4_k_cu_93568926_29444cuda3std6ranges3__45__cpo9iter_moveE)
_ZN39_INTERNAL_2945706d_4_k_cu_93568926_29444cuda3std6ranges3__45__cpo9iter_moveE:
	.zero		1
	.type		_ZN39_INTERNAL_2945706d_4_k_cu_93568926_29444cuda3std3__45__cpo5beginE,@object
	.size		_ZN39_INTERNAL_2945706d_4_k_cu_93568926_29444cuda3std3__45__cpo5beginE,(_ZN39_INTERNAL_2945706d_4_k_cu_93568926_29444cuda3std3__441_GLOBAL__N__2945706d_4_k_cu_93568926_29446ignoreE - _ZN39_INTERNAL_2945706d_4_k_cu_93568926_29444cuda3std3__45__cpo5beginE)
_ZN39_INTERNAL_2945706d_4_k_cu_93568926_29444cuda3std3__45__cpo5beginE:
	.zero		1
	.type		_ZN39_INTERNAL_2945706d_4_k_cu_93568926_29444cuda3std3__441_GLOBAL__N__2945706d_4_k_cu_93568926_29446ignoreE,@object
	.size		_ZN39_INTERNAL_2945706d_4_k_cu_93568926_29444cuda3std3__441_GLOBAL__N__2945706d_4_k_cu_93568926_29446ignoreE,(_ZN39_INTERNAL_2945706d_4_k_cu_93568926_29444cute7productE - _ZN39_INTERNAL_2945706d_4_k_cu_93568926_29444cuda3std3__441_GLOBAL__N__2945706d_4_k_cu_93568926_29446ignoreE)
_ZN39_INTERNAL_2945706d_4_k_cu_93568926_29444cuda3std3__441_GLOBAL__N__2945706d_4_k_cu_93568926_29446ignoreE:
	.zero		1
	.type		_ZN39_INTERNAL_2945706d_4_k_cu_93568926_29444cute7productE,@object
	.size		_ZN39_INTERNAL_2945706d_4_k_cu_93568926_29444cute7productE,(_ZN39_INTERNAL_2945706d_4_k_cu_93568926_29444cuda3std3__45__cpo3endE - _ZN39_INTERNAL_2945706d_4_k_cu_93568926_29444cute7productE)
_ZN39_INTERNAL_2945706d_4_k_cu_93568926_29444cute7productE:
	.zero		1
	.type		_ZN39_INTERNAL_2945706d_4_k_cu_93568926_29444cuda3std3__45__cpo3endE,@object
	.size		_ZN39_INTERNAL_2945706d_4_k_cu_93568926_29444cuda3std3__45__cpo3endE,(_ZN39_INTERNAL_2945706d_4_k_cu_93568926_29444cuda3std3__419piecewise_constructE - _ZN39_INTERNAL_2945706d_4_k_cu_93568926_29444cuda3std3__45__cpo3endE)
_ZN39_INTERNAL_2945706d_4_k_cu_93568926_29444cuda3std3__45__cpo3endE:
	.zero		1
	.type		_ZN39_INTERNAL_2945706d_4_k_cu_93568926_29444cuda3std3__419piecewise_constructE,@object
	.size		_ZN39_INTERNAL_2945706d_4_k_cu_93568926_29444cuda3std3__419piecewise_constructE,(_ZN39_INTERNAL_2945706d_4_k_cu_93568926_29444cuda3std3__45__cpo4cendE - _ZN39_INTERNAL_2945706d_4_k_cu_93568926_29444cuda3std3__419piecewise_constructE)
_ZN39_INTERNAL_2945706d_4_k_cu_93568926_29444cuda3std3__419piecewise_constructE:
	.zero		1
	.type		_ZN39_INTERNAL_2945706d_4_k_cu_93568926_29444cuda3std3__45__cpo4cendE,@object
	.size		_ZN39_INTERNAL_2945706d_4_k_cu_93568926_29444cuda3std3__45__cpo4cendE,(_ZN39_INTERNAL_2945706d_4_k_cu_93568926_29444cuda3std6ranges3__45__cpo4swapE - _ZN39_INTERNAL_2945706d_4_k_cu_93568926_29444cuda3std3__45__cpo4cendE)
_ZN39_INTERNAL_2945706d_4_k_cu_93568926_29444cuda3std3__45__cpo4cendE:
	.zero		1
	.type		_ZN39_INTERNAL_2945706d_4_k_cu_93568926_29444cuda3std6ranges3__45__cpo4swapE,@object
	.size		_ZN39_INTERNAL_2945706d_4_k_cu_93568926_29444cuda3std6ranges3__45__cpo4swapE,(.L_9 - _ZN39_INTERNAL_2945706d_4_k_cu_93568926_29444cuda3std6ranges3__45__cpo4swapE)
_ZN39_INTERNAL_2945706d_4_k_cu_93568926_29444cuda3std6ranges3__45__cpo4swapE:
	.zero		1
.L_9:


//--------------------- .nv.constant0._ZN7cutlass13device_kernelINS_4fmha6kernel28FmhaKernelTmaWarpSpecializedINS1_10collective30FmhaMainloopTmaWarpSpecializedINS_6half_tEffN4cute5tupleIJNS7_1CILi128EEESA_NS9_ILi192EEEEEENS8_IJiNS9_ILi1EEENS8_IJiiEEEEEESF_SF_NS4_12CausalFusionEJEEENS4_15FmhaFwdEpilogueIS6_fNS8_IJNS9_ILi64EEESB_SA_EEEEENS2_23IndividualTileSchedulerEJEEEEEvNT_6ParamsE --------------------------
	.section	.nv.constant0._ZN7cutlass13device_kernelINS_4fmha6kernel28FmhaKernelTmaWarpSpecializedINS1_10collective30FmhaMainloopTmaWarpSpecializedINS_6half_tEffN4cute5tupleIJNS7_1CILi128EEESA_NS9_ILi192EEEEEENS8_IJiNS9_ILi1EEENS8_IJiiEEEEEESF_SF_NS4_12CausalFusionEJEEENS4_15FmhaFwdEpilogueIS6_fNS8_IJNS9_ILi64EEESB_SA_EEEEENS2_23IndividualTileSchedulerEJEEEEEvNT_6ParamsE,"a",@progbits
	.sectionflags	@""
	.align	4
.nv.constant0._ZN7cutlass13device_kernelINS_4fmha6kernel28FmhaKernelTmaWarpSpecializedINS1_10collective30FmhaMainloopTmaWarpSpecializedINS_6half_tEffN4cute5tupleIJNS7_1CILi128EEESA_NS9_ILi192EEEEEENS8_IJiNS9_ILi1EEENS8_IJiiEEEEEESF_SF_NS4_12CausalFusionEJEEENS4_15FmhaFwdEpilogueIS6_fNS8_IJNS9_ILi64EEESB_SA_EEEEENS2_23IndividualTileSchedulerEJEEEEEvNT_6ParamsE:
	.zero		2688


//--------------------- SYMBOLS --------------------------

	.type		.nv.reservedSmem.offset0,@object
	.size		.nv.reservedSmem.offset0,0x4
	.type		__assertfail,@function
